	.headerflags	@"EF_CUDA_TEXMODE_UNIFIED EF_CUDA_64BIT_ADDRESS EF_CUDA_SM86 EF_CUDA_VIRTUAL_SM(EF_CUDA_SM86)"
	.elftype	@"ET_EXEC"


//--------------------- .nv.info                  --------------------------
	.section	.nv.info,"",@"SHT_CUDA_INFO"
	.align	4


	//----- nvinfo : EIATTR_REGCOUNT
	.align		4
        /*0000*/ 	.byte	0x04, 0x2f
        /*0002*/ 	.short	(.L_3 - .L_2)
	.align		4
.L_2:
        /*0004*/ 	.word	index@(layer_norm_fwd_kernel)
        /*0008*/ 	.word	0x0000006c


	//----- nvinfo : EIATTR_MAX_STACK_SIZE
	.align		4
.L_3:
        /*000c*/ 	.byte	0x04, 0x23
        /*000e*/ 	.short	(.L_5 - .L_4)
	.align		4
.L_4:
        /*0010*/ 	.word	index@(layer_norm_fwd_kernel)
        /*0014*/ 	.word	0x00000000


	//----- nvinfo : EIATTR_MIN_STACK_SIZE
	.align		4
.L_5:
        /*0018*/ 	.byte	0x04, 0x12
        /*001a*/ 	.short	(.L_7 - .L_6)
	.align		4
.L_6:
        /*001c*/ 	.word	index@(layer_norm_fwd_kernel)
        /*0020*/ 	.word	0x00000000


	//----- nvinfo : EIATTR_FRAME_SIZE
	.align		4
.L_7:
        /*0024*/ 	.byte	0x04, 0x11
        /*0026*/ 	.short	(.L_9 - .L_8)
	.align		4
.L_8:
        /*0028*/ 	.word	index@(layer_norm_fwd_kernel)
        /*002c*/ 	.word	0x00000000
.L_9:


//--------------------- .nv.info.layer_norm_fwd_kernel --------------------------
	.section	.nv.info.layer_norm_fwd_kernel,"",@"SHT_CUDA_INFO"
	.align	4


	//----- nvinfo : EIATTR_CUDA_API_VERSION
	.align		4
        /*0000*/ 	.byte	0x04, 0x37
        /*0002*/ 	.short	(.L_11 - .L_10)
.L_10:
        /*0004*/ 	.word	0x0000007b


	//----- nvinfo : EIATTR_SW2861232_WAR
	.align		4
.L_11:
        /*0008*/ 	.byte	0x01, 0x35
	.zero		2


	//----- nvinfo : EIATTR_PARAM_CBANK
	.align		4
        /*000c*/ 	.byte	0x04, 0x0a
        /*000e*/ 	.short	(.L_13 - .L_12)
	.align		4
.L_12:
        /*0010*/ 	.word	index@(.nv.constant0.layer_norm_fwd_kernel)
        /*0014*/ 	.short	0x0160
        /*0016*/ 	.short	0x0028


	//----- nvinfo : EIATTR_CBANK_PARAM_SIZE
	.align		4
.L_13:
        /*0018*/ 	.byte	0x03, 0x19
        /*001a*/ 	.short	0x0028


	//----- nvinfo : EIATTR_KPARAM_INFO
	.align		4
        /*001c*/ 	.byte	0x04, 0x17
        /*001e*/ 	.short	(.L_15 - .L_14)
.L_14:
        /*0020*/ 	.word	0x00000000
        /*0024*/ 	.short	0x0005
        /*0026*/ 	.short	0x0024
        /*0028*/ 	.byte	0x00, 0xf0, 0x11, 0x00


	//----- nvinfo : EIATTR_KPARAM_INFO
	.align		4
.L_15:
        /*002c*/ 	.byte	0x04, 0x17
        /*002e*/ 	.short	(.L_17 - .L_16)
.L_16:
        /*0030*/ 	.word	0x00000000
        /*0034*/ 	.short	0x0004
        /*0036*/ 	.short	0x0020
        /*0038*/ 	.byte	0x00, 0xf0, 0x11, 0x00


	//----- nvinfo : EIATTR_KPARAM_INFO
	.align		4
.L_17:
        /*003c*/ 	.byte	0x04, 0x17
        /*003e*/ 	.short	(.L_19 - .L_18)
.L_18:
        /*0040*/ 	.word	0x00000000
        /*0044*/ 	.short	0x0003
        /*0046*/ 	.short	0x0018
        /*0048*/ 	.byte	0x00, 0xf0, 0x21, 0x00


	//----- nvinfo : EIATTR_KPARAM_INFO
	.align		4
.L_19:
        /*004c*/ 	.byte	0x04, 0x17
        /*004e*/ 	.short	(.L_21 - .L_20)
.L_20:
        /*0050*/ 	.word	0x00000000
        /*0054*/ 	.short	0x0002
        /*0056*/ 	.short	0x0010
        /*0058*/ 	.byte	0x00, 0xf0, 0x21, 0x00


	//----- nvinfo : EIATTR_KPARAM_INFO
	.align		4
.L_21:
        /*005c*/ 	.byte	0x04, 0x17
        /*005e*/ 	.short	(.L_23 - .L_22)
.L_22:
        /*0060*/ 	.word	0x00000000
        /*0064*/ 	.short	0x0001
        /*0066*/ 	.short	0x0008
        /*0068*/ 	.byte	0x00, 0xf0, 0x21, 0x00


	//----- nvinfo : EIATTR_KPARAM_INFO
	.align		4
.L_23:
        /*006c*/ 	.byte	0x04, 0x17
        /*006e*/ 	.short	(.L_25 - .L_24)
.L_24:
        /*0070*/ 	.word	0x00000000
        /*0074*/ 	.short	0x0000
        /*0076*/ 	.short	0x0000
        /*0078*/ 	.byte	0x00, 0xf0, 0x21, 0x00


	//----- nvinfo : EIATTR_MAXREG_COUNT
	.align		4
.L_25:
        /*007c*/ 	.byte	0x03, 0x1b
        /*007e*/ 	.short	0x00ff


	//----- nvinfo : EIATTR_COOP_GROUP_MASK_REGIDS
	.align		4
        /*0080*/ 	.byte	0x04, 0x29
        /*0082*/ 	.short	(.L_27 - .L_26)


	//   ....[0]....
.L_26:
        /*0084*/ 	.word	0xffffffff


	//   ....[1]....
        /*0088*/ 	.word	0xffffffff


	//   ....[2]....
        /*008c*/ 	.word	0xffffffff


	//   ....[3]....
        /*0090*/ 	.word	0xffffffff


	//   ....[4]....
        /*0094*/ 	.word	0xffffffff


	//   ....[5]....
        /*0098*/ 	.word	0xffffffff


	//   ....[6]....
        /*009c*/ 	.word	0xffffffff


	//   ....[7]....
        /*00a0*/ 	.word	0xffffffff


	//   ....[8]....
        /*00a4*/ 	.word	0xffffffff


	//   ....[9]....
        /*00a8*/ 	.word	0xffffffff


	//   ....[10]....
        /*00ac*/ 	.word	0xffffffff


	//   ....[11]....
        /*00b0*/ 	.word	0xffffffff


	//   ....[12]....
        /*00b4*/ 	.word	0xffffffff


	//   ....[13]....
        /*00b8*/ 	.word	0xffffffff


	//   ....[14]....
        /*00bc*/ 	.word	0xffffffff


	//   ....[15]....
        /*00c0*/ 	.word	0xffffffff


	//   ....[16]....
        /*00c4*/ 	.word	0xffffffff


	//   ....[17]....
        /*00c8*/ 	.word	0xffffffff


	//   ....[18]....
        /*00cc*/ 	.word	0xffffffff


	//   ....[19]....
        /*00d0*/ 	.word	0xffffffff


	//   ....[20]....
        /*00d4*/ 	.word	0xffffffff


	//   ....[21]....
        /*00d8*/ 	.word	0xffffffff


	//   ....[22]....
        /*00dc*/ 	.word	0xffffffff


	//   ....[23]....
        /*00e0*/ 	.word	0xffffffff


	//   ....[24]....
        /*00e4*/ 	.word	0xffffffff


	//   ....[25]....
        /*00e8*/ 	.word	0xffffffff


	//   ....[26]....
        /*00ec*/ 	.word	0xffffffff


	//   ....[27]....
        /*00f0*/ 	.word	0xffffffff


	//   ....[28]....
        /*00f4*/ 	.word	0xffffffff


	//   ....[29]....
        /*00f8*/ 	.word	0xffffffff


	//   ....[30]....
        /*00fc*/ 	.word	0xffffffff


	//   ....[31]....
        /*0100*/ 	.word	0xffffffff


	//----- nvinfo : EIATTR_COOP_GROUP_INSTR_OFFSETS
	.align		4
.L_27:
        /*0104*/ 	.byte	0x04, 0x28
        /*0106*/ 	.short	(.L_29 - .L_28)


	//   ....[0]....
.L_28:
        /*0108*/ 	.word	0x00000830


	//   ....[1]....
        /*010c*/ 	.word	0x00000850


	//   ....[2]....
        /*0110*/ 	.word	0x00000870


	//   ....[3]....
        /*0114*/ 	.word	0x00000890


	//   ....[4]....
        /*0118*/ 	.word	0x00000a00


	//   ....[5]....
        /*011c*/ 	.word	0x00000a20


	//   ....[6]....
        /*0120*/ 	.word	0x00000a40


	//   ....[7]....
        /*0124*/ 	.word	0x00000a60


	//   ....[8]....
        /*0128*/ 	.word	0x00000bd0


	//   ....[9]....
        /*012c*/ 	.word	0x00000bf0


	//   ....[10]....
        /*0130*/ 	.word	0x00000c10


	//   ....[11]....
        /*0134*/ 	.word	0x00000c30


	//   ....[12]....
        /*0138*/ 	.word	0x00000da0


	//   ....[13]....
        /*013c*/ 	.word	0x00000dc0


	//   ....[14]....
        /*0140*/ 	.word	0x00000de0


	//   ....[15]....
        /*0144*/ 	.word	0x00000e00


	//   ....[16]....
        /*0148*/ 	.word	0x000010a0


	//   ....[17]....
        /*014c*/ 	.word	0x000010c0


	//   ....[18]....
        /*0150*/ 	.word	0x000010e0


	//   ....[19]....
        /*0154*/ 	.word	0x00001100


	//   ....[20]....
        /*0158*/ 	.word	0x000012f0


	//   ....[21]....
        /*015c*/ 	.word	0x00001310


	//   ....[22]....
        /*0160*/ 	.word	0x00001330


	//   ....[23]....
        /*0164*/ 	.word	0x00001350


	//   ....[24]....
        /*0168*/ 	.word	0x00001670


	//   ....[25]....
        /*016c*/ 	.word	0x00001690


	//   ....[26]....
        /*0170*/ 	.word	0x000016b0


	//   ....[27]....
        /*0174*/ 	.word	0x000016d0


	//   ....[28]....
        /*0178*/ 	.word	0x000019f0


	//   ....[29]....
        /*017c*/ 	.word	0x00001a10


	//   ....[30]....
        /*0180*/ 	.word	0x00001a30


	//   ....[31]....
        /*0184*/ 	.word	0x00001a50


	//----- nvinfo : EIATTR_EXIT_INSTR_OFFSETS
	.align		4
.L_29:
        /*0188*/ 	.byte	0x04, 0x1c
        /*018a*/ 	.short	(.L_31 - .L_30)


	//   ....[0]....
.L_30:
        /*018c*/ 	.word	0x00002780


	//   ....[1]....
        /*0190*/ 	.word	0x000027a0


	//----- nvinfo : EIATTR_MAX_THREADS
	.align		4
.L_31:
        /*0194*/ 	.byte	0x04, 0x05
        /*0196*/ 	.short	(.L_33 - .L_32)
.L_32:
        /*0198*/ 	.word	0x00000040
        /*019c*/ 	.word	0x00000001
        /*01a0*/ 	.word	0x00000001
.L_33:


//--------------------- .nv.rel.action            --------------------------
	.section	.nv.rel.action,"",@"SHT_CUDA_RELOCINFO"
	.align	8
	.sectionentsize	8
        /*0000*/ 	.byte	0x73, 0x00, 0x00, 0x00, 0x00, 0x00, 0x00, 0x00, 0x00, 0x00, 0x00, 0x11, 0x25, 0x00, 0x05, 0x36


//--------------------- .nv.constant0.layer_norm_fwd_kernel --------------------------
	.section	.nv.constant0.layer_norm_fwd_kernel,"a",@progbits
	.align	4
.nv.constant0.layer_norm_fwd_kernel:
	.zero		392


//--------------------- .text.layer_norm_fwd_kernel --------------------------
	.section	.text.layer_norm_fwd_kernel,"ax",@progbits
	.sectionflags	@"SHF_BARRIERS=1"
	.sectioninfo	@"SHI_REGISTERS=108"
	.align	128
        .global         layer_norm_fwd_kernel
        .type           layer_norm_fwd_kernel,@function
        .size           layer_norm_fwd_kernel,(.L_x_1 - layer_norm_fwd_kernel)
        .other          layer_norm_fwd_kernel,@"STO_CUDA_ENTRY STV_DEFAULT"
layer_norm_fwd_kernel:
.text.layer_norm_fwd_kernel:
[----:B------:R-:W-:-:S02]  /*0000*/  MOV R1, c[0x0][0x28] ;  /* 0x00000a0000017a02 */ /* 0x000fc40000000f00 */
[----:B------:R-:W0:Y:S01]  /*0010*/  S2R R44, SR_TID.X ;  /* 0x00000000002c7919 */ /* 0x000e220000002100 */
[----:B------:R-:W-:Y:S02]  /*0020*/  ULDC UR4, c[0x0][0x184] ;  /* 0x0000610000047ab9 */ /* 0x000fe40000000800 */
[----:B------:R-:W-:Y:S01]  /*0030*/  USHF.R.S32.HI UR4, URZ, 0x1f, UR4 ;  /* 0x0000001f3f047899 */ /* 0x000fe20008011404 */
[----:B------:R-:W1:Y:S01]  /*0040*/  S2R R73, SR_CTAID.X ;  /* 0x0000000000497919 */ /* 0x000e620000002500 */
[----:B0-----:R-:W-:Y:S02]  /*0050*/  SHF.R.U32.HI R50, RZ, 0x4, R44 ;  /* 0x00000004ff327819 */ /* 0x001fe4000001162c */
[----:B------:R-:W-:Y:S02]  /*0060*/  SHF.L.U32 R0, R44, 0x3, RZ ;  /* 0x000000032c007819 */ /* 0x000fe400000006ff */
[----:B-1----:R-:W-:Y:S02]  /*0070*/  SHF.L.U32 R73, R73, 0x5, RZ ;  /* 0x0000000549497819 */ /* 0x002fe400000006ff */
[----:B------:R-:W-:-:S02]  /*0080*/  SGXT.U32 R50, R50, 0x2 ;  /* 0x000000023232781a */ /* 0x000fc40000000000 */
[----:B------:R-:W-:Y:S02]  /*0090*/  SHF.R.S32.HI R46, RZ, 0x1f, R73 ;  /* 0x0000001fff2e7819 */ /* 0x000fe40000011449 */
[C---:B------:R-:W-:Y:S02]  /*00a0*/  LOP3.LUT R25, R73.reuse, R50, RZ, 0xfc, !PT ;  /* 0x0000003249197212 */ /* 0x040fe400078efcff */
[C-C-:B------:R-:W-:Y:S02]  /*00b0*/  LOP3.LUT R7, R73.reuse, 0x4, R50.reuse, 0xfe, !PT ;  /* 0x0000000449077812 */ /* 0x140fe400078efe32 */
[----:B------:R-:W-:Y:S02]  /*00c0*/  LOP3.LUT R13, R73, 0x8, R50, 0xfe, !PT ;  /* 0x00000008490d7812 */ /* 0x000fe400078efe32 */
[----:B------:R-:W-:Y:S02]  /*00d0*/  ISETP.GE.U32.AND P6, PT, R25, c[0x0][0x184], PT ;  /* 0x0000610019007a0c */ /* 0x000fe40003fc6070 */
[----:B------:R-:W-:-:S02]  /*00e0*/  ISETP.GE.U32.AND P5, PT, R7, c[0x0][0x184], PT ;  /* 0x0000610007007a0c */ /* 0x000fc40003fa6070 */
[----:B------:R-:W-:Y:S02]  /*00f0*/  LOP3.LUT R15, R73, 0xc, R50, 0xfe, !PT ;  /* 0x0000000c490f7812 */ /* 0x000fe400078efe32 */
[----:B------:R-:W-:Y:S02]  /*0100*/  ISETP.GT.U32.AND P0, PT, R25, -0x1, PT ;  /* 0xffffffff1900780c */ /* 0x000fe40003f04070 */
[----:B------:R-:W-:Y:S02]  /*0110*/  ISETP.GT.U32.AND P2, PT, R7, -0x1, PT ;  /* 0xffffffff0700780c */ /* 0x000fe40003f44070 */
[----:B------:R-:W-:Y:S02]  /*0120*/  ISETP.GE.U32.AND P4, PT, R13, c[0x0][0x184], PT ;  /* 0x000061000d007a0c */ /* 0x000fe40003f86070 */
[C---:B------:R-:W-:Y:S02]  /*0130*/  ISETP.GE.AND.EX P6, PT, R46.reuse, UR4, PT, P6 ;  /* 0x000000042e007c0c */ /* 0x040fe4000bfc6360 */
[----:B------:R-:W-:-:S02]  /*0140*/  ISETP.GE.AND.EX P5, PT, R46, UR4, PT, P5 ;  /* 0x000000042e007c0c */ /* 0x000fc4000bfa6350 */
[----:B------:R-:W-:Y:S02]  /*0150*/  LOP3.LUT R17, R73, 0x10, R50, 0xfe, !PT ;  /* 0x0000001049117812 */ /* 0x000fe400078efe32 */
[----:B------:R-:W-:Y:S02]  /*0160*/  ISETP.GE.U32.AND P3, PT, R15, c[0x0][0x184], PT ;  /* 0x000061000f007a0c */ /* 0x000fe40003f66070 */
[----:B------:R-:W-:Y:S02]  /*0170*/  ISETP.GT.U32.AND P1, PT, R13, -0x1, PT ;  /* 0xffffffff0d00780c */ /* 0x000fe40003f24070 */
[C---:B------:R-:W-:Y:S02]  /*0180*/  ISETP.GT.AND.EX P6, PT, R46.reuse, -0x1, !P6, P0 ;  /* 0xffffffff2e00780c */ /* 0x040fe400077c4300 */
[C---:B------:R-:W-:Y:S02]  /*0190*/  ISETP.GE.AND.EX P4, PT, R46.reuse, UR4, PT, P4 ;  /* 0x000000042e007c0c */ /* 0x040fe4000bf86340 */
[----:B------:R-:W-:-:S02]  /*01a0*/  ISETP.GT.AND.EX P5, PT, R46, -0x1, !P5, P2 ;  /* 0xffffffff2e00780c */ /* 0x000fc40006fa4320 */
[----:B------:R-:W-:Y:S02]  /*01b0*/  ISETP.GT.U32.AND P0, PT, R15, -0x1, PT ;  /* 0xffffffff0f00780c */ /* 0x000fe40003f04070 */
[----:B------:R-:W-:Y:S02]  /*01c0*/  ISETP.GE.U32.AND P2, PT, R17, c[0x0][0x184], PT ;  /* 0x0000610011007a0c */ /* 0x000fe40003f46070 */
[C---:B------:R-:W-:Y:S02]  /*01d0*/  ISETP.GE.AND.EX P3, PT, R46.reuse, UR4, PT, P3 ;  /* 0x000000042e007c0c */ /* 0x040fe4000bf66330 */
[----:B------:R-:W-:Y:S02]  /*01e0*/  LOP3.LUT R43, R73, 0x1f, R44, 0xf8, !PT ;  /* 0x0000001f492b7812 */ /* 0x000fe400078ef82c */
[----:B------:R-:W-:Y:S02]  /*01f0*/  P2R R75, PR, RZ, 0x20 ;  /* 0x00000020ff4b7803 */ /* 0x000fe40000000000 */
[----:B------:R-:W-:-:S02]  /*0200*/  ISETP.GT.AND.EX P4, PT, R46, -0x1, !P4, P1 ;  /* 0xffffffff2e00780c */ /* 0x000fc40006784310 */
[----:B------:R-:W-:Y:S02]  /*0210*/  ISETP.GT.U32.AND P1, PT, R17, -0x1, PT ;  /* 0xffffffff1100780c */ /* 0x000fe40003f24070 */
[C---:B------:R-:W-:Y:S02]  /*0220*/  ISETP.GE.AND.EX P2, PT, R46.reuse, UR4, PT, P2 ;  /* 0x000000042e007c0c */ /* 0x040fe4000bf46320 */
[C---:B------:R-:W-:Y:S02]  /*0230*/  ISETP.GT.AND.EX P5, PT, R46.reuse, -0x1, !P3, P0 ;  /* 0xffffffff2e00780c */ /* 0x040fe40005fa4300 */
[----:B------:R-:W-:Y:S02]  /*0240*/  ISETP.GE.U32.AND P0, PT, R43, c[0x0][0x184], PT ;  /* 0x000061002b007a0c */ /* 0x000fe40003f06070 */
[----:B------:R-:W-:Y:S02]  /*0250*/  P2R R63, PR, RZ, 0x40 ;  /* 0x00000040ff3f7803 */ /* 0x000fe40000000000 */
[----:B------:R-:W-:-:S02]  /*0260*/  ISETP.GT.AND.EX P6, PT, R46, -0x1, !P2, P1 ;  /* 0xffffffff2e00780c */ /* 0x000fc400057c4310 */
[----:B------:R-:W-:Y:S02]  /*0270*/  ISETP.GT.U32.AND P1, PT, R43, -0x1, PT ;  /* 0xffffffff2b00780c */ /* 0x000fe40003f24070 */
[----:B------:R-:W-:Y:S02]  /*0280*/  ISETP.GE.AND.EX P0, PT, R46, UR4, PT, P0 ;  /* 0x000000042e007c0c */ /* 0x000fe4000bf06300 */
[----:B------:R-:W-:Y:S02]  /*0290*/  LOP3.LUT R19, R73, 0x14, R50, 0xfe, !PT ;  /* 0x0000001449137812 */ /* 0x000fe400078efe32 */
[----:B------:R-:W-:Y:S02]  /*02a0*/  LOP3.LUT R0, R0, 0x78, RZ, 0xc0, !PT ;  /* 0x0000007800007812 */ /* 0x000fe400078ec0ff */
[----:B------:R-:W-:Y:S02]  /*02b0*/  ISETP.GT.AND.EX P1, PT, R46, -0x1, !P0, P1 ;  /* 0xffffffff2e00780c */ /* 0x000fe40004724310 */
[----:B------:R-:W-:Y:S01]  /*02c0*/  ISETP.GE.U32.AND P0, PT, R19, c[0x0][0x184], PT ;  /* 0x0000610013007a0c */ /* 0x000fe20003f06070 */
[----:B------:R-:W-:Y:S01]  /*02d0*/  IMAD.WIDE.U32 R2, R0, 0x2, RZ ;  /* 0x0000000200027825 */ /* 0x000fe200078e00ff */
[----:B------:R-:W-:-:S02]  /*02e0*/  P2R R92, PR, RZ, 0x2 ;  /* 0x00000002ff5c7803 */ /* 0x000fc40000000000 */
[C---:B------:R-:W-:Y:S02]  /*02f0*/  ISETP.GE.AND.EX P0, PT, R46.reuse, UR4, PT, P0 ;  /* 0x000000042e007c0c */ /* 0x040fe4000bf06300 */
[----:B------:R-:W-:Y:S02]  /*0300*/  ISETP.GT.U32.AND P1, PT, R19, -0x1, PT ;  /* 0xffffffff1300780c */ /* 0x000fe40003f24070 */
[----:B------:R-:W-:Y:S02]  /*0310*/  SHF.L.U32 R5, R7, 0x8, RZ ;  /* 0x0000000807057819 */ /* 0x000fe400000006ff */
[----:B------:R-:W-:Y:S02]  /*0320*/  LOP3.LUT R21, R73, 0x18, R50, 0xfe, !PT ;  /* 0x0000001849157812 */ /* 0x000fe400078efe32 */
[----:B------:R-:W-:Y:S02]  /*0330*/  ISETP.GT.AND.EX P1, PT, R46, -0x1, !P0, P1 ;  /* 0xffffffff2e00780c */ /* 0x000fe40004724310 */
[----:B------:R-:W-:-:S02]  /*0340*/  LOP3.LUT R24, R5, R2, RZ, 0xfc, !PT ;  /* 0x0000000205187212 */ /* 0x000fc400078efcff */
[----:B------:R-:W-:Y:S02]  /*0350*/  ISETP.GE.U32.AND P0, PT, R21, c[0x0][0x184], PT ;  /* 0x0000610015007a0c */ /* 0x000fe40003f06070 */
[----:B------:R-:W-:Y:S02]  /*0360*/  SHF.L.U32 R5, R13, 0x8, RZ ;  /* 0x000000080d057819 */ /* 0x000fe400000006ff */
[----:B------:R-:W-:Y:S02]  /*0370*/  P2R R64, PR, RZ, 0x2 ;  /* 0x00000002ff407803 */ /* 0x000fe40000000000 */
[----:B------:R-:W-:Y:S02]  /*0380*/  ISETP.GE.AND.EX P0, PT, R46, UR4, PT, P0 ;  /* 0x000000042e007c0c */ /* 0x000fe4000bf06300 */
[----:B------:R-:W-:Y:S02]  /*0390*/  ISETP.GT.U32.AND P1, PT, R21, -0x1, PT ;  /* 0xffffffff1500780c */ /* 0x000fe40003f24070 */
[----:B------:R-:W-:-:S02]  /*03a0*/  LOP3.LUT R12, R5, R2, RZ, 0xfc, !PT ;  /* 0x00000002050c7212 */ /* 0x000fc400078efcff */
[----:B------:R-:W-:Y:S02]  /*03b0*/  SHF.L.U32 R5, R15, 0x8, RZ ;  /* 0x000000080f057819 */ /* 0x000fe400000006ff */
[----:B------:R-:W-:Y:S02]  /*03c0*/  ISETP.GT.AND.EX P0, PT, R46, -0x1, !P0, P1 ;  /* 0xffffffff2e00780c */ /* 0x000fe40004704310 */
[----:B------:R-:W-:Y:S02]  /*03d0*/  LOP3.LUT R73, R73, 0x1c, R50, 0xfe, !PT ;  /* 0x0000001c49497812 */ /* 0x000fe400078efe32 */
[----:B------:R-:W-:Y:S02]  /*03e0*/  LOP3.LUT R14, R5, R2, RZ, 0xfc, !PT ;  /* 0x00000002050e7212 */ /* 0x000fe400078efcff */
[----:B------:R-:W-:Y:S02]  /*03f0*/  SHF.L.U32 R5, R17, 0x8, RZ ;  /* 0x0000000811057819 */ /* 0x000fe400000006ff */
[----:B------:R-:W-:-:S02]  /*0400*/  P2R R65, PR, RZ, 0x1 ;  /* 0x00000001ff417803 */ /* 0x000fc40000000000 */
[----:B------:R-:W-:Y:S02]  /*0410*/  ISETP.GE.U32.AND P0, PT, R73, c[0x0][0x184], PT ;  /* 0x0000610049007a0c */ /* 0x000fe40003f06070 */
[----:B------:R-:W-:Y:S02]  /*0420*/  SHF.L.U32 R29, R25, 0x8, RZ ;  /* 0x00000008191d7819 */ /* 0x000fe400000006ff */
[----:B------:R-:W-:Y:S02]  /*0430*/  LOP3.LUT R16, R5, R2, RZ, 0xfc, !PT ;  /* 0x0000000205107212 */ /* 0x000fe400078efcff */
[----:B------:R-:W-:Y:S02]  /*0440*/  SHF.L.U32 R5, R19, 0x8, RZ ;  /* 0x0000000813057819 */ /* 0x000fe400000006ff */
[----:B------:R-:W-:Y:S01]  /*0450*/  ISETP.GE.AND.EX P0, PT, R46, UR4, PT, P0 ;  /* 0x000000042e007c0c */ /* 0x000fe2000bf06300 */
[----:B------:R-:W-:Y:S01]  /*0460*/  ULDC.64 UR4, c[0x0][0x118] ;  /* 0x0000460000047ab9 */ /* 0x000fe20000000a00 */
[----:B------:R-:W-:-:S02]  /*0470*/  ISETP.GT.U32.AND P1, PT, R73, -0x1, PT ;  /* 0xffffffff4900780c */ /* 0x000fc40003f24070 */
[----:B------:R-:W-:Y:S02]  /*0480*/  ISETP.NE.AND P3, PT, R63, RZ, PT ;  /* 0x000000ff3f00720c */ /* 0x000fe40003f65270 */
[--C-:B------:R-:W-:Y:S02]  /*0490*/  SHF.L.U64.HI R25, R25, 0x8, R46.reuse ;  /* 0x0000000819197819 */ /* 0x100fe4000001022e */
[-C--:B------:R-:W-:Y:S02]  /*04a0*/  LOP3.LUT R29, R29, R2.reuse, RZ, 0xfc, !PT ;  /* 0x000000021d1d7212 */ /* 0x080fe400078efcff */
[----:B------:R-:W-:Y:S02]  /*04b0*/  LOP3.LUT R18, R5, R2, RZ, 0xfc, !PT ;  /* 0x0000000205127212 */ /* 0x000fe400078efcff */
[----:B------:R-:W-:Y:S02]  /*04c0*/  SHF.L.U64.HI R7, R7, 0x8, R46 ;  /* 0x0000000807077819 */ /* 0x000fe4000001022e */
[----:B------:R-:W-:-:S02]  /*04d0*/  SHF.L.U32 R5, R21, 0x8, RZ ;  /* 0x0000000815057819 */ /* 0x000fc400000006ff */
[----:B------:R-:W-:Y:S02]  /*04e0*/  ISETP.GT.AND.EX P0, PT, R46, -0x1, !P0, P1 ;  /* 0xffffffff2e00780c */ /* 0x000fe40004704310 */
[-C--:B------:R-:W-:Y:S02]  /*04f0*/  LOP3.LUT R25, R25, R3.reuse, RZ, 0xfc, !PT ;  /* 0x0000000319197212 */ /* 0x080fe400078efcff */
[----:B------:R-:W-:Y:S02]  /*0500*/  IADD3 R26, P1, R29, c[0x0][0x160], RZ ;  /* 0x000058001d1a7a10 */ /* 0x000fe40007f3e0ff */
[----:B------:R-:W-:Y:S02]  /*0510*/  LOP3.LUT R0, R7, R3, RZ, 0xfc, !PT ;  /* 0x0000000307007212 */ /* 0x000fe400078efcff */
[----:B------:R-:W-:Y:S01]  /*0520*/  LOP3.LUT R20, R5, R2, RZ, 0xfc, !PT ;  /* 0x0000000205147212 */ /* 0x000fe200078efcff */
[----:B------:R-:W-:Y:S01]  /*0530*/  CS2R R6, SRZ ;  /* 0x0000000000067805 */ /* 0x000fe2000001ff00 */
[----:B------:R-:W-:Y:S01]  /*0540*/  CS2R R4, SRZ ;  /* 0x0000000000047805 */ /* 0x000fe2000001ff00 */
[----:B------:R-:W-:-:S02]  /*0550*/  IADD3.X R27, R25, c[0x0][0x164], RZ, P1, !PT ;  /* 0x00005900191b7a10 */ /* 0x000fc40000ffe4ff */
[----:B------:R-:W-:Y:S02]  /*0560*/  IADD3 R34, P1, R24, c[0x0][0x160], RZ ;  /* 0x0000580018227a10 */ /* 0x000fe40007f3e0ff */
[----:B------:R-:W-:Y:S01]  /*0570*/  MOV R57, 0x3c000000 ;  /* 0x3c00000000397802 */ /* 0x000fe20000000f00 */
[----:B------:R-:W2:Y:S01]  /*0580*/  @P3 LDG.E.128 R4, [R26.64] ;  /* 0x000000041a043981 */ /* 0x000ea2000c1e1d00 */
[----:B------:R-:W-:Y:S02]  /*0590*/  ISETP.NE.AND P3, PT, R75, RZ, PT ;  /* 0x000000ff4b00720c */ /* 0x000fe40003f65270 */
[----:B------:R-:W-:Y:S02]  /*05a0*/  IADD3.X R35, R0, c[0x0][0x164], RZ, P1, !PT ;  /* 0x0000590000237a10 */ /* 0x000fe40000ffe4ff */
[----:B------:R-:W-:Y:S02]  /*05b0*/  SHF.L.U64.HI R13, R13, 0x8, R46 ;  /* 0x000000080d0d7819 */ /* 0x000fe4000001022e */
[----:B------:R-:W-:-:S02]  /*05c0*/  IADD3 R48, P1, R12, c[0x0][0x160], RZ ;  /* 0x000058000c307a10 */ /* 0x000fc40007f3e0ff */
[-C--:B------:R-:W-:Y:S02]  /*05d0*/  LOP3.LUT R13, R13, R3.reuse, RZ, 0xfc, !PT ;  /* 0x000000030d0d7212 */ /* 0x080fe400078efcff */
[--C-:B------:R-:W-:Y:S02]  /*05e0*/  SHF.L.U64.HI R15, R15, 0x8, R46.reuse ;  /* 0x000000080f0f7819 */ /* 0x100fe4000001022e */
[----:B------:R-:W-:Y:S02]  /*05f0*/  IADD3.X R49, R13, c[0x0][0x164], RZ, P1, !PT ;  /* 0x000059000d317a10 */ /* 0x000fe40000ffe4ff */
[----:B------:R-:W-:Y:S02]  /*0600*/  LOP3.LUT R15, R15, R3, RZ, 0xfc, !PT ;  /* 0x000000030f0f7212 */ /* 0x000fe400078efcff */
[----:B------:R-:W-:Y:S02]  /*0610*/  IADD3 R54, P1, R14, c[0x0][0x160], RZ ;  /* 0x000058000e367a10 */ /* 0x000fe40007f3e0ff */
[----:B------:R-:W-:-:S02]  /*0620*/  SHF.L.U64.HI R17, R17, 0x8, R46 ;  /* 0x0000000811117819 */ /* 0x000fc4000001022e */
[----:B------:R-:W-:Y:S02]  /*0630*/  IADD3.X R55, R15, c[0x0][0x164], RZ, P1, !PT ;  /* 0x000059000f377a10 */ /* 0x000fe40000ffe4ff */
[-C--:B------:R-:W-:Y:S02]  /*0640*/  LOP3.LUT R17, R17, R3.reuse, RZ, 0xfc, !PT ;  /* 0x0000000311117212 */ /* 0x080fe400078efcff */
[----:B------:R-:W-:Y:S02]  /*0650*/  IADD3 R22, P1, R16, c[0x0][0x160], RZ ;  /* 0x0000580010167a10 */ /* 0x000fe40007f3e0ff */
[----:B------:R-:W-:Y:S02]  /*0660*/  SHF.L.U64.HI R19, R19, 0x8, R46 ;  /* 0x0000000813137819 */ /* 0x000fe4000001022e */
[----:B------:R-:W-:Y:S02]  /*0670*/  IADD3.X R23, R17, c[0x0][0x164], RZ, P1, !PT ;  /* 0x0000590011177a10 */ /* 0x000fe40000ffe4ff */
[----:B------:R-:W-:-:S02]  /*0680*/  LOP3.LUT R19, R19, R3, RZ, 0xfc, !PT ;  /* 0x0000000313137212 */ /* 0x000fc400078efcff */
[----:B------:R-:W-:Y:S02]  /*0690*/  IADD3 R10, P1, R18, c[0x0][0x160], RZ ;  /* 0x00005800120a7a10 */ /* 0x000fe40007f3e0ff */
[----:B------:R-:W-:Y:S02]  /*06a0*/  P2R R77, PR, RZ, 0x10 ;  /* 0x00000010ff4d7803 */ /* 0x000fe40000000000 */
[----:B------:R-:W-:Y:S02]  /*06b0*/  SHF.L.U64.HI R21, R21, 0x8, R46 ;  /* 0x0000000815157819 */ /* 0x000fe4000001022e */
[----:B------:R-:W-:Y:S02]  /*06c0*/  IADD3.X R11, R19, c[0x0][0x164], RZ, P1, !PT ;  /* 0x00005900130b7a10 */ /* 0x000fe40000ffe4ff */
[----:B------:R-:W-:Y:S02]  /*06d0*/  LOP3.LUT R21, R21, R3, RZ, 0xfc, !PT ;  /* 0x0000000315157212 */ /* 0x000fe400078efcff */
[----:B------:R-:W-:-:S02]  /*06e0*/  IADD3 R8, P1, R20, c[0x0][0x160], RZ ;  /* 0x0000580014087a10 */ /* 0x000fc40007f3e0ff */
[----:B------:R-:W-:Y:S02]  /*06f0*/  MOV R56, 0x3e800000 ;  /* 0x3e80000000387802 */ /* 0x000fe40000000f00 */
[----:B------:R-:W-:Y:S02]  /*0700*/  IADD3.X R9, R21, c[0x0][0x164], RZ, P1, !PT ;  /* 0x0000590015097a10 */ /* 0x000fe40000ffe4ff */
[----:B------:R-:W-:Y:S02]  /*0710*/  P2R R76, PR, RZ, 0x20 ;  /* 0x00000020ff4c7803 */ /* 0x000fe40000000000 */
[----:B------:R-:W-:Y:S01]  /*0720*/  P2R R74, PR, RZ, 0x40 ;  /* 0x00000040ff4a7803 */ /* 0x000fe20000000000 */
[--C-:B--2---:R-:W-:Y:S02]  /*0730*/  HADD2.F32 R79, -RZ, R4.reuse.H1_H1 ;  /* 0x30000004ff4f7230 */ /* 0x104fe40000004100 */
[----:B------:R-:W-:-:S03]  /*0740*/  HADD2.F32 R81, -RZ, R4.H0_H0 ;  /* 0x20000004ff517230 */ /* 0x000fc60000004100 */
[----:B------:R-:W-:Y:S01]  /*0750*/  FMUL R4, R79, R79 ;  /* 0x0000004f4f047220 */ /* 0x000fe20000400000 */
[----:B------:R-:W-:-:S03]  /*0760*/  HADD2.F32 R88, -RZ, R5.H0_H0 ;  /* 0x20000005ff587230 */ /* 0x000fc60000004100 */
[----:B------:R-:W-:Y:S01]  /*0770*/  FFMA R31, R81, R81, R4 ;  /* 0x00000051511f7223 */ /* 0x000fe20000000004 */
[----:B------:R-:W-:-:S03]  /*0780*/  HADD2.F32 R82, -RZ, R5.H1_H1 ;  /* 0x30000005ff527230 */ /* 0x000fc60000004100 */
[----:B------:R-:W-:Y:S01]  /*0790*/  FFMA R31, R88, R88, R31 ;  /* 0x00000058581f7223 */ /* 0x000fe2000000001f */
[----:B------:R-:W-:-:S03]  /*07a0*/  HADD2.F32 R90, -RZ, R6.H0_H0 ;  /* 0x20000006ff5a7230 */ /* 0x000fc60000004100 */
[----:B------:R-:W-:Y:S01]  /*07b0*/  FFMA R31, R82, R82, R31 ;  /* 0x00000052521f7223 */ /* 0x000fe2000000001f */
[----:B------:R-:W-:-:S03]  /*07c0*/  HADD2.F32 R89, -RZ, R6.H1_H1 ;  /* 0x30000006ff597230 */ /* 0x000fc60000004100 */
[----:B------:R-:W-:Y:S01]  /*07d0*/  FFMA R4, R90, R90, R31 ;  /* 0x0000005a5a047223 */ /* 0x000fe2000000001f */
[----:B------:R-:W-:-:S03]  /*07e0*/  HADD2.F32 R87, -RZ, R7.H0_H0 ;  /* 0x20000007ff577230 */ /* 0x000fc60000004100 */
[----:B------:R-:W-:Y:S01]  /*07f0*/  FFMA R4, R89, R89, R4 ;  /* 0x0000005959047223 */ /* 0x000fe20000000004 */
[----:B------:R-:W-:-:S03]  /*0800*/  HADD2.F32 R83, -RZ, R7.H1_H1 ;  /* 0x30000007ff537230 */ /* 0x000fc60000004100 */
[----:B------:R-:W-:-:S04]  /*0810*/  FFMA R4, R87, R87, R4 ;  /* 0x0000005757047223 */ /* 0x000fc80000000004 */
[----:B------:R-:W-:-:S05]  /*0820*/  FFMA R4, R83, R83, R4 ;  /* 0x0000005353047223 */ /* 0x000fca0000000004 */
[----:B------:R-:W0:Y:S02]  /*0830*/  SHFL.BFLY PT, R5, R4, 0x8, 0x1f ;  /* 0x0d001f0004057f89 */ /* 0x000e2400000e0000 */
[----:B0-----:R-:W-:-:S05]  /*0840*/  FADD R5, R4, R5 ;  /* 0x0000000504057221 */ /* 0x001fca0000000000 */
[----:B------:R-:W0:Y:S02]  /*0850*/  SHFL.BFLY PT, R6, R5, 0x4, 0x1f ;  /* 0x0c801f0005067f89 */ /* 0x000e2400000e0000 */
[----:B0-----:R-:W-:-:S05]  /*0860*/  FADD R6, R5, R6 ;  /* 0x0000000605067221 */ /* 0x001fca0000000000 */
[----:B------:R-:W0:Y:S02]  /*0870*/  SHFL.BFLY PT, R7, R6, 0x2, 0x1f ;  /* 0x0c401f0006077f89 */ /* 0x000e2400000e0000 */
[----:B0-----:R-:W-:-:S05]  /*0880*/  FADD R7, R6, R7 ;  /* 0x0000000706077221 */ /* 0x001fca0000000000 */
[----:B------:R-:W0:Y:S01]  /*0890*/  SHFL.BFLY PT, R26, R7, 0x1, 0x1f ;  /* 0x0c201f00071a7f89 */ /* 0x000e2200000e0000 */
[----:B------:R-:W-:Y:S01]  /*08a0*/  CS2R R4, SRZ ;  /* 0x0000000000047805 */ /* 0x000fe2000001ff00 */
[----:B0-----:R-:W-:Y:S02]  /*08b0*/  FADD R26, R7, R26 ;  /* 0x0000001a071a7221 */ /* 0x001fe40000000000 */
[----:B------:R-:W-:-:S06]  /*08c0*/  CS2R R6, SRZ ;  /* 0x0000000000067805 */ /* 0x000fcc000001ff00 */
[----:B------:R-:W2:Y:S01]  /*08d0*/  @P3 LDG.E.128 R4, [R34.64] ;  /* 0x0000000422043981 */ /* 0x000ea2000c1e1d00 */
[----:B------:R-:W-:-:S04]  /*08e0*/  FFMA R26, R26, R57, c[0x0][0x180] ;  /* 0x000060001a1a7623 */ /* 0x000fc80000000039 */
[----:B------:R2:W0:Y:S02]  /*08f0*/  MUFU.SQRT R78, R26 ;  /* 0x0000001a004e7308 */ /* 0x0004240000002000 */
        /* <DEDUP_REMOVED lines=16> */
[----:B------:R-:W1:Y:S02]  /*0a00*/  SHFL.BFLY PT, R4, R5, 0x8, 0x1f ;  /* 0x0d001f0005047f89 */ /* 0x000e6400000e0000 */
[----:B-1----:R-:W-:-:S05]  /*0a10*/  FADD R4, R5, R4 ;  /* 0x0000000405047221 */ /* 0x002fca0000000000 */
[----:B------:R-:W1:Y:S02]  /*0a20*/  SHFL.BFLY PT, R7, R4, 0x4, 0x1f ;  /* 0x0c801f0004077f89 */ /* 0x000e6400000e0000 */
[----:B-1----:R-:W-:-:S05]  /*0a30*/  FADD R7, R4, R7 ;  /* 0x0000000704077221 */ /* 0x002fca0000000000 */
[----:B------:R-:W1:Y:S02]  /*0a40*/  SHFL.BFLY PT, R6, R7, 0x2, 0x1f ;  /* 0x0c401f0007067f89 */ /* 0x000e6400000e0000 */
[----:B-1----:R-:W-:-:S05]  /*0a50*/  FADD R35, R7, R6 ;  /* 0x0000000607237221 */ /* 0x002fca0000000000 */
[----:B------:R-:W1:Y:S01]  /*0a60*/  SHFL.BFLY PT, R6, R35, 0x1, 0x1f ;  /* 0x0c201f0023067f89 */ /* 0x000e6200000e0000 */
[----:B------:R-:W-:Y:S01]  /*0a70*/  CS2R R4, SRZ ;  /* 0x0000000000047805 */ /* 0x000fe2000001ff00 */
[----:B-1----:R-:W-:-:S04]  /*0a80*/  FADD R6, R35, R6 ;  /* 0x0000000623067221 */ /* 0x002fc80000000000 */
[----:B------:R-:W-:Y:S02]  /*0a90*/  FFMA R36, R6, R57, c[0x0][0x180] ;  /* 0x0000600006247623 */ /* 0x000fe40000000039 */
[----:B------:R-:W-:-:S06]  /*0aa0*/  CS2R R6, SRZ ;  /* 0x0000000000067805 */ /* 0x000fcc000001ff00 */
[----:B------:R-:W2:Y:S01]  /*0ab0*/  @P4 LDG.E.128 R4, [R48.64] ;  /* 0x0000000430044981 */ /* 0x000ea2000c1e1d00 */
[----:B------:R1:W3:Y:S01]  /*0ac0*/  MUFU.SQRT R80, R36 ;  /* 0x0000002400507308 */ /* 0x0002e20000002000 */
[--C-:B--2---:R-:W-:Y:S02]  /*0ad0*/  HADD2.F32 R35, -RZ, R4.reuse.H1_H1 ;  /* 0x30000004ff237230 */ /* 0x104fe40000004100 */
[----:B-1----:R-:W-:-:S03]  /*0ae0*/  HADD2.F32 R36, -RZ, R4.H0_H0 ;  /* 0x20000004ff247230 */ /* 0x002fc60000004100 */
        /* <DEDUP_REMOVED lines=26> */
[----:B------:R1:W4:Y:S01]  /*0c90*/  MUFU.SQRT R93, R47 ;  /* 0x0000002f005d7308 */ /* 0x0003220000002000 */
[--C-:B--2---:R-:W-:Y:S02]  /*0ca0*/  HADD2.F32 R45, -RZ, R4.reuse.H1_H1 ;  /* 0x30000004ff2d7230 */ /* 0x104fe40000004100 */
[----:B------:R-:W-:-:S03]  /*0cb0*/  HADD2.F32 R48, -RZ, R4.H0_H0 ;  /* 0x20000004ff307230 */ /* 0x000fc60000004100 */
[----:B------:R-:W-:Y:S01]  /*0cc0*/  FMUL R49, R45, R45 ;  /* 0x0000002d2d317220 */ /* 0x000fe20000400000 */
[----:B-1----:R-:W-:-:S03]  /*0cd0*/  HADD2.F32 R47, -RZ, R5.H0_H0 ;  /* 0x20000005ff2f7230 */ /* 0x002fc60000004100 */
        /* <DEDUP_REMOVED lines=24> */
[----:B------:R-:W1:Y:S01]  /*0e60*/  MUFU.SQRT R96, R58 ;  /* 0x0000003a00607308 */ /* 0x000e620000002000 */
[----:B0-----:R-:W-:Y:S02]  /*0e70*/  FSETP.GT.AND P2, PT, R78, 8.50705917302346158658e+37, PT ;  /* 0x7e8000004e00780b */ /* 0x001fe40003f44000 */
[----:B---3--:R-:W-:Y:S02]  /*0e80*/  FSETP.GT.AND P3, PT, R80, 8.50705917302346158658e+37, PT ;  /* 0x7e8000005000780b */ /* 0x008fe40003f64000 */
[----:B----4-:R-:W-:Y:S02]  /*0e90*/  FSETP.GT.AND P4, PT, R93, 8.50705917302346158658e+37, PT ;  /* 0x7e8000005d00780b */ /* 0x010fe40003f84000 */
[----:B------:R-:W-:Y:S02]  /*0ea0*/  FSETP.GEU.AND P1, PT, R78, 1.175494350822287508e-38, PT ;  /* 0x008000004e00780b */ /* 0x000fe40003f2e000 */
[----:B------:R-:W-:-:S02]  /*0eb0*/  FSEL R69, R56, 1, P2 ;  /* 0x3f80000038457808 */ /* 0x000fc40001000000 */
[----:B------:R-:W-:-:S03]  /*0ec0*/  FSEL R85, R56, 1, P3 ;  /* 0x3f80000038557808 */ /* 0x000fc60001800000 */
[----:B------:R-:W-:Y:S01]  /*0ed0*/  @P2 FMUL R78, R78, 0.25 ;  /* 0x3e8000004e4e2820 */ /* 0x000fe20000400000 */
[C---:B------:R-:W-:Y:S01]  /*0ee0*/  FSETP.GEU.AND P2, PT, R80.reuse, 1.175494350822287508e-38, PT ;  /* 0x008000005000780b */ /* 0x040fe20003f4e000 */
[----:B------:R-:W-:Y:S01]  /*0ef0*/  @P3 FMUL R80, R80, 0.25 ;  /* 0x3e80000050503820 */ /* 0x000fe20000400000 */
[----:B-1----:R-:W-:Y:S02]  /*0f00*/  FSETP.GT.AND P5, PT, R96, 8.50705917302346158658e+37, PT ;  /* 0x7e8000006000780b */ /* 0x002fe40003fa4000 */
[C---:B------:R-:W-:Y:S01]  /*0f10*/  FSETP.GEU.AND P3, PT, R93.reuse, 1.175494350822287508e-38, PT ;  /* 0x008000005d00780b */ /* 0x040fe20003f6e000 */
[----:B------:R-:W-:Y:S01]  /*0f20*/  @P4 FMUL R93, R93, 0.25 ;  /* 0x3e8000005d5d4820 */ /* 0x000fe20000400000 */
[----:B------:R-:W-:Y:S02]  /*0f30*/  FSEL R91, R56, 1, P4 ;  /* 0x3f800000385b7808 */ /* 0x000fe40002000000 */
[----:B------:R-:W-:Y:S02]  /*0f40*/  FSETP.GEU.AND P4, PT, R96, 1.175494350822287508e-38, PT ;  /* 0x008000006000780b */ /* 0x000fe40003f8e000 */
[----:B------:R-:W-:-:S05]  /*0f50*/  FSEL R94, R56, 1, P5 ;  /* 0x3f800000385e7808 */ /* 0x000fca0002800000 */
[----:B------:R-:W-:-:S06]  /*0f60*/  @P5 FMUL R96, R96, 0.25 ;  /* 0x3e80000060605820 */ /* 0x000fcc0000400000 */
[----:B------:R-:W-:Y:S01]  /*0f70*/  @!P4 FMUL R96, R96, 16777216 ;  /* 0x4b8000006060c820 */ /* 0x000fe20000400000 */
[----:B------:R-:W-:Y:S01]  /*0f80*/  @!P4 FMUL R94, R94, 16777216 ;  /* 0x4b8000005e5ec820 */ /* 0x000fe20000400000 */
[----:B------:R-:W-:Y:S01]  /*0f90*/  ISETP.NE.AND P4, PT, R64, RZ, PT ;  /* 0x000000ff4000720c */ /* 0x000fe20003f85270 */
        /* <DEDUP_REMOVED lines=28> */
[----:B------:R-:W0:Y:S02]  /*1160*/  MUFU.SQRT R97, R66 ;  /* 0x0000004200617308 */ /* 0x000e240000002000 */
[C---:B0-----:R-:W-:Y:S02]  /*1170*/  FSETP.GT.AND P5, PT, R97.reuse, 8.50705917302346158658e+37, PT ;  /* 0x7e8000006100780b */ /* 0x041fe40003fa4000 */
[----:B------:R-:W-:Y:S02]  /*1180*/  FSETP.GEU.AND P6, PT, R97, 1.175494350822287508e-38, PT ;  /* 0x008000006100780b */ /* 0x000fe40003fce000 */
[----:B------:R-:W-:-:S09]  /*1190*/  FSEL R95, R56, 1, P5 ;  /* 0x3f800000385f7808 */ /* 0x000fd20002800000 */
[----:B------:R-:W-:Y:S02]  /*11a0*/  @P5 FMUL R97, R97, 0.25 ;  /* 0x3e80000061615820 */ /* 0x000fe40000400000 */
[----:B------:R-:W-:Y:S02]  /*11b0*/  @!P6 FMUL R95, R95, 16777216 ;  /* 0x4b8000005f5fe820 */ /* 0x000fe40000400000 */
[----:B------:R-:W-:Y:S01]  /*11c0*/  @!P6 FMUL R97, R97, 16777216 ;  /* 0x4b8000006161e820 */ /* 0x000fe20000400000 */
[----:B------:R-:W-:Y:S02]  /*11d0*/  ISETP.NE.AND P6, PT, R63, RZ, PT ;  /* 0x000000ff3f00720c */ /* 0x000fe40003fc5270 */
        /* <DEDUP_REMOVED lines=28> */
[----:B------:R-:W-:-:S06]  /*13a0*/  @!P1 FMUL R78, R78, 16777216 ;  /* 0x4b8000004e4e9820 */ /* 0x000fcc0000400000 */
[----:B------:R-:W0:Y:S01]  /*13b0*/  MUFU.RCP R78, R78 ;  /* 0x0000004e004e7308 */ /* 0x000e220000001000 */
[----:B------:R-:W-:Y:S01]  /*13c0*/  @!P1 FMUL R69, R69, 16777216 ;  /* 0x4b80000045459820 */ /* 0x000fe20000400000 */
[----:B------:R-:W-:-:S06]  /*13d0*/  FFMA R70, R70, R57, c[0x0][0x180] ;  /* 0x0000600046467623 */ /* 0x000fcc0000000039 */
[----:B------:R-:W1:Y:S01]  /*13e0*/  MUFU.SQRT R99, R70 ;  /* 0x0000004600637308 */ /* 0x000e620000002000 */
[----:B0-----:R-:W-:Y:S01]  /*13f0*/  FMUL R84, R78, R69 ;  /* 0x000000454e547220 */ /* 0x001fe20000400000 */
[----:B------:R-:W-:-:S03]  /*1400*/  @!P2 FMUL R80, R80, 16777216 ;  /* 0x4b8000005050a820 */ /* 0x000fc60000400000 */
[-C--:B------:R-:W-:Y:S01]  /*1410*/  FMUL R79, R79, R84.reuse ;  /* 0x000000544f4f7220 */ /* 0x080fe20000400000 */
[----:B------:R0:W-:Y:S01]  /*1420*/  STS [R50.X4], R84 ;  /* 0x0000005432007388 */ /* 0x0001e20000004800 */
[-C--:B------:R-:W-:Y:S01]  /*1430*/  FMUL R81, R81, R84.reuse ;  /* 0x0000005451517220 */ /* 0x080fe20000400000 */
[-C--:B------:R-:W-:Y:S01]  /*1440*/  FMUL R82, R82, R84.reuse ;  /* 0x0000005452527220 */ /* 0x080fe20000400000 */
[-C--:B------:R-:W-:Y:S01]  /*1450*/  FMUL R88, R88, R84.reuse ;  /* 0x0000005458587220 */ /* 0x080fe20000400000 */
[-C--:B------:R-:W-:Y:S01]  /*1460*/  FMUL R89, R89, R84.reuse ;  /* 0x0000005459597220 */ /* 0x080fe20000400000 */
[-C--:B------:R-:W-:Y:S01]  /*1470*/  FMUL R90, R90, R84.reuse ;  /* 0x000000545a5a7220 */ /* 0x080fe20000400000 */
[-C--:B------:R-:W-:Y:S01]  /*1480*/  FMUL R83, R83, R84.reuse ;  /* 0x0000005453537220 */ /* 0x080fe20000400000 */
[----:B------:R-:W-:Y:S01]  /*1490*/  FMUL R87, R87, R84 ;  /* 0x0000005457577220 */ /* 0x000fe20000400000 */
[----:B------:R-:W-:Y:S01]  /*14a0*/  @!P2 FMUL R85, R85, 16777216 ;  /* 0x4b8000005555a820 */ /* 0x000fe20000400000 */
[----:B-1----:R-:W-:Y:S01]  /*14b0*/  FSETP.GT.AND P2, PT, R99, 8.50705917302346158658e+37, PT ;  /* 0x7e8000006300780b */ /* 0x002fe20003f44000 */
[----:B------:R-:W-:Y:S01]  /*14c0*/  @!P3 FMUL R93, R93, 16777216 ;  /* 0x4b8000005d5db820 */ /* 0x000fe20000400000 */
[----:B------:R-:W-:-:S03]  /*14d0*/  FSETP.GEU.AND P1, PT, R99, 1.175494350822287508e-38, PT ;  /* 0x008000006300780b */ /* 0x000fc60003f2e000 */
[----:B------:R-:W1:Y:S01]  /*14e0*/  MUFU.RCP R100, R93 ;  /* 0x0000005d00647308 */ /* 0x000e620000001000 */
[----:B------:R-:W-:Y:S01]  /*14f0*/  FSEL R98, R56, 1, P2 ;  /* 0x3f80000038627808 */ /* 0x000fe20001000000 */
[----:B------:R-:W-:-:S06]  /*1500*/  @!P3 FMUL R91, R91, 16777216 ;  /* 0x4b8000005b5bb820 */ /* 0x000fcc0000400000 */
[----:B------:R-:W-:Y:S01]  /*1510*/  @P2 FMUL R99, R99, 0.25 ;  /* 0x3e80000063632820 */ /* 0x000fe20000400000 */
[----:B-1----:R-:W-:-:S03]  /*1520*/  FMUL R91, R100, R91 ;  /* 0x0000005b645b7220 */ /* 0x002fc60000400000 */
[----:B------:R-:W-:Y:S01]  /*1530*/  @!P1 FMUL R99, R99, 16777216 ;  /* 0x4b80000063639820 */ /* 0x000fe20000400000 */
[----:B------:R-:W-:Y:S01]  /*1540*/  @!P1 FMUL R98, R98, 16777216 ;  /* 0x4b80000062629820 */ /* 0x000fe20000400000 */
[--C-:B--2---:R-:W-:Y:S02]  /*1550*/  HADD2.F32 R69, -RZ, R4.reuse.H1_H1 ;  /* 0x30000004ff457230 */ /* 0x104fe40000004100 */
[----:B------:R-:W-:-:S03]  /*1560*/  HADD2.F32 R70, -RZ, R4.H0_H0 ;  /* 0x20000004ff467230 */ /* 0x000fc60000004100 */
[----:B------:R-:W-:-:S04]  /*1570*/  FMUL R71, R69, R69 ;  /* 0x0000004545477220 */ /* 0x000fc80000400000 */
[----:B------:R-:W-:Y:S01]  /*1580*/  FFMA R4, R70, R70, R71 ;  /* 0x0000004646047223 */ /* 0x000fe20000000047 */
[--C-:B------:R-:W-:Y:S02]  /*1590*/  HADD2.F32 R71, -RZ, R5.reuse.H0_H0 ;  /* 0x20000005ff477230 */ /* 0x100fe40000004100 */
[----:B------:R-:W-:-:S03]  /*15a0*/  HADD2.F32 R72, -RZ, R5.H1_H1 ;  /* 0x30000005ff487230 */ /* 0x000fc60000004100 */
[----:B------:R-:W-:Y:S01]  /*15b0*/  FFMA R5, R71, R71, R4 ;  /* 0x0000004747057223 */ /* 0x000fe20000000004 */
[----:B------:R-:W-:Y:S01]  /*15c0*/  HADD2.F32 R78, -RZ, R6.H0_H0 ;  /* 0x20000006ff4e7230 */ /* 0x000fe20000004100 */
[----:B------:R1:W2:Y:S02]  /*15d0*/  MUFU.RCP R4, R80 ;  /* 0x0000005000047308 */ /* 0x0002a40000001000 */
[----:B------:R-:W-:Y:S01]  /*15e0*/  FFMA R5, R72, R72, R5 ;  /* 0x0000004848057223 */ /* 0x000fe20000000005 */
[----:B0-----:R-:W-:-:S03]  /*15f0*/  HADD2.F32 R84, -RZ, R7.H0_H0 ;  /* 0x20000007ff547230 */ /* 0x001fc60000004100 */
[----:B------:R-:W-:Y:S01]  /*1600*/  FFMA R5, R78, R78, R5 ;  /* 0x0000004e4e057223 */ /* 0x000fe20000000005 */
[----:B-1----:R-:W-:Y:S02]  /*1610*/  HADD2.F32 R80, -RZ, R6.H1_H1 ;  /* 0x30000006ff507230 */ /* 0x002fe40000004100 */
[----:B------:R-:W-:-:S03]  /*1620*/  HADD2.F32 R86, -RZ, R7.H1_H1 ;  /* 0x30000007ff567230 */ /* 0x000fc60000004100 */
[----:B------:R-:W-:-:S04]  /*1630*/  FFMA R5, R80, R80, R5 ;  /* 0x0000005050057223 */ /* 0x000fc80000000005 */
[----:B------:R-:W-:-:S04]  /*1640*/  FFMA R5, R84, R84, R5 ;  /* 0x0000005454057223 */ /* 0x000fc80000000005 */
[----:B------:R-:W-:Y:S01]  /*1650*/  FFMA R5, R86, R86, R5 ;  /* 0x0000005656057223 */ /* 0x000fe20000000005 */
[----:B--2---:R-:W-:-:S04]  /*1660*/  FMUL R85, R4, R85 ;  /* 0x0000005504557220 */ /* 0x004fc80000400000 */
[----:B------:R-:W0:Y:S02]  /*1670*/  SHFL.BFLY PT, R4, R5, 0x8, 0x1f ;  /* 0x0d001f0005047f89 */ /* 0x000e2400000e0000 */
[----:B0-----:R-:W-:-:S05]  /*1680*/  FADD R4, R5, R4 ;  /* 0x0000000405047221 */ /* 0x001fca0000000000 */
[----:B------:R-:W0:Y:S02]  /*1690*/  SHFL.BFLY PT, R7, R4, 0x4, 0x1f ;  /* 0x0c801f0004077f89 */ /* 0x000e2400000e0000 */
[----:B0-----:R-:W-:-:S05]  /*16a0*/  FADD R7, R4, R7 ;  /* 0x0000000704077221 */ /* 0x001fca0000000000 */
[----:B------:R-:W0:Y:S02]  /*16b0*/  SHFL.BFLY PT, R6, R7, 0x2, 0x1f ;  /* 0x0c401f0007067f89 */ /* 0x000e2400000e0000 */
[----:B0-----:R-:W-:-:S05]  /*16c0*/  FADD R6, R7, R6 ;  /* 0x0000000607067221 */ /* 0x001fca0000000000 */
[----:B------:R-:W0:Y:S02]  /*16d0*/  SHFL.BFLY PT, R9, R6, 0x1, 0x1f ;  /* 0x0c201f0006097f89 */ /* 0x000e2400000e0000 */
[----:B0-----:R-:W-:-:S04]  /*16e0*/  FADD R8, R6, R9 ;  /* 0x0000000906087221 */ /* 0x001fc80000000000 */
[----:B------:R-:W-:-:S04]  /*16f0*/  FFMA R8, R8, R57, c[0x0][0x180] ;  /* 0x0000600008087623 */ /* 0x000fc80000000039 */
[----:B------:R-:W0:Y:S08]  /*1700*/  MUFU.SQRT R101, R8 ;  /* 0x0000000800657308 */ /* 0x000e300000002000 */
[----:B------:R-:W1:Y:S01]  /*1710*/  MUFU.RCP R5, R96 ;  /* 0x0000006000057308 */ /* 0x000e620000001000 */
[C---:B0-----:R-:W-:Y:S02]  /*1720*/  FSETP.GT.AND P2, PT, R101.reuse, 8.50705917302346158658e+37, PT ;  /* 0x7e8000006500780b */ /* 0x041fe40003f44000 */
[----:B------:R-:W-:-:S02]  /*1730*/  FSETP.GEU.AND P3, PT, R101, 1.175494350822287508e-38, PT ;  /* 0x008000006500780b */ /* 0x000fc40003f6e000 */
[----:B------:R-:W-:-:S03]  /*1740*/  FSEL R100, R56, 1, P2 ;  /* 0x3f80000038647808 */ /* 0x000fc60001000000 */
[----:B------:R-:W0:Y:S06]  /*1750*/  MUFU.RCP R4, R97 ;  /* 0x0000006100047308 */ /* 0x000e2c0000001000 */
[----:B------:R-:W-:Y:S02]  /*1760*/  @P2 FMUL R101, R101, 0.25 ;  /* 0x3e80000065652820 */ /* 0x000fe40000400000 */
[----:B------:R-:W-:Y:S02]  /*1770*/  @!P3 FMUL R100, R100, 16777216 ;  /* 0x4b8000006464b820 */ /* 0x000fe40000400000 */
[----:B------:R-:W-:Y:S01]  /*1780*/  @!P3 FMUL R101, R101, 16777216 ;  /* 0x4b8000006565b820 */ /* 0x000fe20000400000 */
[----:B------:R-:W-:Y:S01]  /*1790*/  ISETP.NE.AND P3, PT, R92, RZ, PT ;  /* 0x000000ff5c00720c */ /* 0x000fe20003f65270 */
[----:B-1----:R-:W-:Y:S01]  /*17a0*/  FMUL R92, R5, R94 ;  /* 0x0000005e055c7220 */ /* 0x002fe20000400000 */
[----:B------:R-:W-:-:S02]  /*17b0*/  SHF.L.U32 R5, R73, 0x8, RZ ;  /* 0x0000000849057819 */ /* 0x000fc400000006ff */
[----:B------:R-:W-:Y:S02]  /*17c0*/  SHF.L.U64.HI R7, R73, 0x8, R46 ;  /* 0x0000000849077819 */ /* 0x000fe4000001022e */
[----:B------:R-:W-:Y:S02]  /*17d0*/  LOP3.LUT R73, R5, R2, RZ, 0xfc, !PT ;  /* 0x0000000205497212 */ /* 0x000fe400078efcff */
[----:B------:R-:W-:Y:S02]  /*17e0*/  LOP3.LUT R94, R7, R3, RZ, 0xfc, !PT ;  /* 0x00000003075e7212 */ /* 0x000fe400078efcff */
[----:B------:R-:W-:Y:S01]  /*17f0*/  IADD3 R8, P1, R73, c[0x0][0x160], RZ ;  /* 0x0000580049087a10 */ /* 0x000fe20007f3e0ff */
[----:B0-----:R-:W-:Y:S01]  /*1800*/  FMUL R95, R4, R95 ;  /* 0x0000005f045f7220 */ /* 0x001fe20000400000 */
[----:B------:R-:W-:Y:S01]  /*1810*/  CS2R R6, SRZ ;  /* 0x0000000000067805 */ /* 0x000fe2000001ff00 */
[----:B------:R-:W-:Y:S01]  /*1820*/  CS2R R4, SRZ ;  /* 0x0000000000047805 */ /* 0x000fe2000001ff00 */
[----:B------:R-:W-:-:S05]  /*1830*/  IADD3.X R9, R94, c[0x0][0x164], RZ, P1, !PT ;  /* 0x000059005e097a10 */ /* 0x000fca0000ffe4ff */
[----:B------:R-:W2:Y:S01]  /*1840*/  @P0 LDG.E.128 R4, [R8.64] ;  /* 0x0000000408040981 */ /* 0x000ea2000c1e1d00 */
[----:B------:R-:W0:Y:S08]  /*1850*/  MUFU.RCP R93, R99 ;  /* 0x00000063005d7308 */ /* 0x000e300000001000 */
[----:B------:R-:W1:Y:S01]  /*1860*/  MUFU.RCP R97, R101 ;  /* 0x0000006500617308 */ /* 0x000e620000001000 */
[----:B0-----:R-:W-:Y:S01]  /*1870*/  FMUL R93, R93, R98 ;  /* 0x000000625d5d7220 */ /* 0x001fe20000400000 */
[----:B-1----:R-:W-:Y:S01]  /*1880*/  FMUL R97, R97, R100 ;  /* 0x0000006461617220 */ /* 0x002fe20000400000 */
[----:B------:R-:W-:Y:S04]  /*1890*/  STS [R50.X4+0x10], R85 ;  /* 0x0000105532007388 */ /* 0x000fe80000004800 */
[----:B------:R-:W-:Y:S04]  /*18a0*/  STS [R50.X4+0x20], R91 ;  /* 0x0000205b32007388 */ /* 0x000fe80000004800 */
[----:B------:R-:W-:Y:S04]  /*18b0*/  STS [R50.X4+0x30], R92 ;  /* 0x0000305c32007388 */ /* 0x000fe80000004800 */
[----:B------:R-:W-:Y:S04]  /*18c0*/  STS [R50.X4+0x40], R95 ;  /* 0x0000405f32007388 */ /* 0x000fe80000004800 */
[----:B------:R-:W-:Y:S04]  /*18d0*/  STS [R50.X4+0x50], R93 ;  /* 0x0000505d32007388 */ /* 0x000fe80000004800 */
[----:B------:R-:W-:Y:S01]  /*18e0*/  STS [R50.X4+0x60], R97 ;  /* 0x0000606132007388 */ /* 0x000fe20000004800 */
[----:B--2---:R-:W-:-:S02]  /*18f0*/  HADD2.F32 R98, -RZ, R4.H1_H1 ;  /* 0x30000004ff627230 */ /* 0x004fc40000004100 */
[----:B------:R-:W-:Y:S02]  /*1900*/  HADD2.F32 R96, -RZ, R4.H0_H0 ;  /* 0x20000004ff607230 */ /* 0x000fe40000004100 */
[--C-:B------:R-:W-:Y:S02]  /*1910*/  HADD2.F32 R99, -RZ, R5.reuse.H1_H1 ;  /* 0x30000005ff637230 */ /* 0x100fe40000004100 */
[----:B------:R-:W-:Y:S01]  /*1920*/  HADD2.F32 R100, -RZ, R5.H0_H0 ;  /* 0x20000005ff647230 */ /* 0x000fe20000004100 */
[----:B------:R-:W-:-:S04]  /*1930*/  FMUL R5, R98, R98 ;  /* 0x0000006262057220 */ /* 0x000fc80000400000 */
        /* <DEDUP_REMOVED lines=20> */
[----:B------:R-:W0:Y:S02]  /*1a80*/  MUFU.SQRT R105, R8 ;  /* 0x0000000800697308 */ /* 0x000e240000002000 */
[C---:B0-----:R-:W-:Y:S02]  /*1a90*/  FSETP.GT.AND P2, PT, R105.reuse, 8.50705917302346158658e+37, PT ;  /* 0x7e8000006900780b */ /* 0x041fe40003f44000 */
[----:B------:R-:W-:-:S11]  /*1aa0*/  FSETP.GEU.AND P1, PT, R105, 1.175494350822287508e-38, PT ;  /* 0x008000006900780b */ /* 0x000fd60003f2e000 */
[----:B------:R-:W-:-:S04]  /*1ab0*/  @P2 FMUL R105, R105, 0.25 ;  /* 0x3e80000069692820 */ /* 0x000fc80000400000 */
[----:B------:R-:W-:-:S04]  /*1ac0*/  @!P1 FMUL R105, R105, 16777216 ;  /* 0x4b80000069699820 */ /* 0x000fc80000400000 */
[----:B------:R-:W0:Y:S01]  /*1ad0*/  MUFU.RCP R57, R105 ;  /* 0x0000006900397308 */ /* 0x000e220000001000 */
[----:B------:R-:W-:-:S05]  /*1ae0*/  FSEL R56, R56, 1, P2 ;  /* 0x3f80000038387808 */ /* 0x000fca0001000000 */
[----:B------:R-:W-:-:S04]  /*1af0*/  @!P1 FMUL R56, R56, 16777216 ;  /* 0x4b80000038389820 */ /* 0x000fc80000400000 */
[----:B0-----:R-:W-:Y:S01]  /*1b00*/  FMUL R57, R57, R56 ;  /* 0x0000003839397220 */ /* 0x001fe20000400000 */
[----:B------:R-:W-:-:S04]  /*1b10*/  LOP3.LUT R56, R44, 0x1f, RZ, 0xc0, !PT ;  /* 0x0000001f2c387812 */ /* 0x000fc800078ec0ff */
[----:B------:R-:W-:Y:S04]  /*1b20*/  STS [R50.X4+0x70], R57 ;  /* 0x0000703932007388 */ /* 0x000fe80000004800 */
[----:B------:R-:W-:Y:S06]  /*1b30*/  BAR.SYNC 0x0 ;  /* 0x0000000000007b1d */ /* 0x000fec0000000000 */
[----:B------:R-:W0:Y:S01]  /*1b40*/  LDS R105, [R56.X4] ;  /* 0x0000000038697984 */ /* 0x000e220000004800 */
[----:B------:R-:W-:-:S04]  /*1b50*/  LEA R8, P1, R43, c[0x0][0x178], 0x2 ;  /* 0x00005e002b087a11 */ /* 0x000fc800078210ff */
[----:B------:R-:W-:Y:S02]  /*1b60*/  LEA.HI.X R9, R43, c[0x0][0x17c], R46, 0x2, P1 ;  /* 0x00005f002b097a11 */ /* 0x000fe400008f142e */
[----:B------:R-:W-:-:S04]  /*1b70*/  LOP3.LUT P1, RZ, R44, 0x20, RZ, 0xc0, !PT ;  /* 0x000000202cff7812 */ /* 0x000fc8000782c0ff */
[----:B------:R-:W-:-:S13]  /*1b80*/  PLOP3.LUT P1, PT, P1, P3, PT, 0x8, 0x0 ;  /* 0x000000000000781c */ /* 0x000fda0000f26170 */
[----:B0-----:R0:W-:Y:S01]  /*1b90*/  @P1 STG.E [R8.64], R105 ;  /* 0x0000006908001986 */ /* 0x0011e2000c101904 */
[----:B------:R-:W-:-:S04]  /*1ba0*/  IADD3 R6, P1, R2, c[0x0][0x170], RZ ;  /* 0x00005c0002067a10 */ /* 0x000fc80007f3e0ff */
[----:B------:R-:W-:-:S06]  /*1bb0*/  IADD3.X R7, R3, c[0x0][0x174], RZ, P1, !PT ;  /* 0x00005d0003077a10 */ /* 0x000fcc0000ffe4ff */
[----:B------:R-:W2:Y:S01]  /*1bc0*/  LDG.E.128 R4, [R6.64] ;  /* 0x0000000406047981 */ /* 0x000ea2000c1e1d00 */
[----:B------:R-:W-:-:S04]  /*1bd0*/  IADD3 R2, P1, R29, c[0x0][0x168], RZ ;  /* 0x00005a001d027a10 */ /* 0x000fc80007f3e0ff */
[----:B------:R-:W-:Y:S02]  /*1be0*/  IADD3.X R3, R25, c[0x0][0x16c], RZ, P1, !PT ;  /* 0x00005b0019037a10 */ /* 0x000fe40000ffe4ff */
[----:B------:R-:W-:Y:S01]  /*1bf0*/  IADD3 R24, P1, R24, c[0x0][0x168], RZ ;  /* 0x00005a0018187a10 */ /* 0x000fe20007f3e0ff */
[-C--:B------:R-:W-:Y:S01]  /*1c00*/  FMUL R30, R30, R85.reuse ;  /* 0x000000551e1e7220 */ /* 0x080fe20000400000 */
[----:B------:R-:W-:Y:S01]  /*1c10*/  ISETP.NE.AND P2, PT, R77, RZ, PT ;  /* 0x000000ff4d00720c */ /* 0x000fe20003f45270 */
[-C--:B------:R-:W-:Y:S01]  /*1c20*/  FMUL R29, R34, R85.reuse ;  /* 0x00000055221d7220 */ /* 0x080fe20000400000 */
[----:B------:R-:W-:Y:S01]  /*1c30*/  IADD3.X R25, R0, c[0x0][0x16c], RZ, P1, !PT ;  /* 0x00005b0000197a10 */ /* 0x000fe20000ffe4ff */
[-C--:B------:R-:W-:Y:S01]  /*1c40*/  FMUL R0, R31, R85.reuse ;  /* 0x000000551f007220 */ /* 0x080fe20000400000 */
[----:B------:R-:W-:Y:S01]  /*1c50*/  FMUL R33, R33, R85 ;  /* 0x0000005521217220 */ /* 0x000fe20000400000 */
[----:B------:R-:W-:Y:S01]  /*1c60*/  FMUL R77, R35, R91 ;  /* 0x0000005b234d7220 */ /* 0x000fe20000400000 */
[----:B------:R-:W-:Y:S01]  /*1c70*/  FMUL R63, R63, R93 ;  /* 0x0000005d3f3f7220 */ /* 0x000fe20000400000 */
[-C--:B------:R-:W-:Y:S01]  /*1c80*/  FMUL R35, R62, R95.reuse ;  /* 0x0000005f3e237220 */ /* 0x080fe20000400000 */
[-C--:B------:R-:W-:Y:S01]  /*1c90*/  FMUL R60, R60, R95.reuse ;  /* 0x0000005f3c3c7220 */ /* 0x080fe20000400000 */
[----:B------:R-:W-:Y:S01]  /*1ca0*/  FMUL R23, R23, R95 ;  /* 0x0000005f17177220 */ /* 0x000fe20000400000 */
[-C--:B------:R-:W-:Y:S01]  /*1cb0*/  FMUL R65, R65, R93.reuse ;  /* 0x0000005d41417220 */ /* 0x080fe20000400000 */
[-C--:B------:R-:W-:Y:S01]  /*1cc0*/  FMUL R34, R47, R92.reuse ;  /* 0x0000005c2f227220 */ /* 0x080fe20000400000 */
[-C--:B------:R-:W-:Y:S01]  /*1cd0*/  FMUL R31, R54, R92.reuse ;  /* 0x0000005c361f7220 */ /* 0x080fe20000400000 */
[-C--:B------:R-:W-:Y:S01]  /*1ce0*/  FMUL R47, R68, R93.reuse ;  /* 0x0000005d442f7220 */ /* 0x080fe20000400000 */
[-C--:B------:R-:W-:Y:S01]  /*1cf0*/  FMUL R66, R66, R93.reuse ;  /* 0x0000005d42427220 */ /* 0x080fe20000400000 */
[----:B------:R-:W-:Y:S01]  /*1d00*/  FMUL R11, R11, R93 ;  /* 0x0000005d0b0b7220 */ /* 0x000fe20000400000 */
[----:B------:R-:W-:Y:S01]  /*1d10*/  FMUL R38, R38, R91 ;  /* 0x0000005b26267220 */ /* 0x000fe20000400000 */
[-C--:B------:R-:W-:Y:S01]  /*1d20*/  FMUL R78, R78, R97.reuse ;  /* 0x000000614e4e7220 */ /* 0x080fe20000400000 */
[----:B------:R-:W-:Y:S01]  /*1d30*/  FMUL R72, R72, R97 ;  /* 0x0000006148487220 */ /* 0x000fe20000400000 */
[----:B------:R-:W-:Y:S01]  /*1d40*/  FMUL R68, R99, R57 ;  /* 0x0000003963447220 */ /* 0x000fe20000400000 */
[----:B------:R-:W-:Y:S01]  /*1d50*/  FMUL R41, R41, R91 ;  /* 0x0000005b29297220 */ /* 0x000fe20000400000 */
[----:B------:R-:W-:Y:S01]  /*1d60*/  FMUL R53, R53, R92 ;  /* 0x0000005c35357220 */ /* 0x000fe20000400000 */
[----:B------:R-:W-:Y:S01]  /*1d70*/  ISETP.NE.AND P3, PT, R76, RZ, PT ;  /* 0x000000ff4c00720c */ /* 0x000fe20003f65270 */
[-C--:B------:R-:W-:Y:S01]  /*1d80*/  FMUL R100, R100, R57.reuse ;  /* 0x0000003964647220 */ /* 0x080fe20000400000 */
[----:B------:R-:W-:Y:S01]  /*1d90*/  FMUL R101, R101, R57 ;  /* 0x0000003965657220 */ /* 0x000fe20000400000 */
[----:B--2---:R-:W-:-:S02]  /*1da0*/  HADD2.F32 R44, -RZ, R4.H0_H0 ;  /* 0x20000004ff2c7230 */ /* 0x004fc40000004100 */
[----:B------:R-:W-:-:S03]  /*1db0*/  HADD2.F32 R46, -RZ, R4.H1_H1 ;  /* 0x30000004ff2e7230 */ /* 0x000fc60000004100 */
[----:B------:R-:W-:Y:S02]  /*1dc0*/  FMUL R4, R44, R81 ;  /* 0x000000512c047220 */ /* 0x000fe40000400000 */
[----:B------:R-:W-:Y:S01]  /*1dd0*/  FMUL R79, R46, R79 ;  /* 0x0000004f2e4f7220 */ /* 0x000fe20000400000 */
[----:B------:R-:W-:-:S04]  /*1de0*/  HADD2.F32 R43, -RZ, R5.H0_H0 ;  /* 0x20000005ff2b7230 */ /* 0x000fc80000004100 */
[----:B------:R-:W-:Y:S01]  /*1df0*/  F2FP.PACK_AB R4, R79, R4 ;  /* 0x000000044f04723e */ /* 0x000fe200000000ff */
[----:B------:R-:W-:Y:S01]  /*1e00*/  HADD2.F32 R79, -RZ, R5.H1_H1 ;  /* 0x30000005ff4f7230 */ /* 0x000fe20000004100 */
[----:B------:R-:W-:Y:S01]  /*1e10*/  FMUL R5, R43, R88 ;  /* 0x000000582b057220 */ /* 0x000fe20000400000 */
[--C-:B0-----:R-:W-:Y:S02]  /*1e20*/  HADD2.F32 R9, -RZ, R6.reuse.H0_H0 ;  /* 0x20000006ff097230 */ /* 0x101fe40000004100 */
[----:B------:R-:W-:Y:S01]  /*1e30*/  HADD2.F32 R56, -RZ, R6.H1_H1 ;  /* 0x30000006ff387230 */ /* 0x000fe20000004100 */
[----:B------:R-:W-:Y:S01]  /*1e40*/  FMUL R82, R79, R82 ;  /* 0x000000524f527220 */ /* 0x000fe20000400000 */
[--C-:B------:R-:W-:Y:S02]  /*1e50*/  HADD2.F32 R50, -RZ, R7.reuse.H0_H0 ;  /* 0x20000007ff327230 */ /* 0x100fe40000004100 */
[----:B------:R-:W-:Y:S01]  /*1e60*/  HADD2.F32 R8, -RZ, R7.H1_H1 ;  /* 0x30000007ff087230 */ /* 0x000fe20000004100 */
[----:B------:R-:W-:Y:S01]  /*1e70*/  FMUL R6, R9, R90 ;  /* 0x0000005a09067220 */ /* 0x000fe20000400000 */
[----:B------:R-:W-:Y:S01]  /*1e80*/  F2FP.PACK_AB R5, R82, R5 ;  /* 0x000000055205723e */ /* 0x000fe200000000ff */
[----:B------:R-:W-:Y:S01]  /*1e90*/  FMUL R89, R56, R89 ;  /* 0x0000005938597220 */ /* 0x000fe20000400000 */
[----:B------:R-:W-:Y:S01]  /*1ea0*/  FMUL R7, R50, R87 ;  /* 0x0000005732077220 */ /* 0x000fe20000400000 */
[----:B------:R-:W-:-:S03]  /*1eb0*/  FMUL R82, R8, R83 ;  /* 0x0000005308527220 */ /* 0x000fc60000400000 */
[----:B------:R-:W-:Y:S02]  /*1ec0*/  F2FP.PACK_AB R6, R89, R6 ;  /* 0x000000065906723e */ /* 0x000fe400000000ff */
[----:B------:R-:W-:Y:S01]  /*1ed0*/  F2FP.PACK_AB R7, R82, R7 ;  /* 0x000000075207723e */ /* 0x000fe200000000ff */
[----:B------:R-:W-:Y:S01]  /*1ee0*/  FMUL R81, R28, R85 ;  /* 0x000000551c517220 */ /* 0x000fe20000400000 */
[----:B------:R-:W-:-:S03]  /*1ef0*/  FMUL R28, R51, R92 ;  /* 0x0000005c331c7220 */ /* 0x000fc60000400000 */
[----:B------:R0:W-:Y:S01]  /*1f00*/  @P6 STG.E.128 [R2.64], R4 ;  /* 0x0000000402006986 */ /* 0x0001e2000c101d04 */
[----:B------:R-:W-:Y:S01]  /*1f10*/  ISETP.NE.AND P6, PT, R75, RZ, PT ;  /* 0x000000ff4b00720c */ /* 0x000fe20003fc5270 */
[-C--:B------:R-:W-:Y:S01]  /*1f20*/  FMUL R75, R26, R85.reuse ;  /* 0x000000551a4b7220 */ /* 0x080fe20000400000 */
[-C--:B------:R-:W-:Y:S01]  /*1f30*/  FMUL R26, R27, R85.reuse ;  /* 0x000000551b1a7220 */ /* 0x080fe20000400000 */
[----:B------:R-:W-:Y:S01]  /*1f40*/  FMUL R27, R32, R85 ;  /* 0x00000055201b7220 */ /* 0x000fe20000400000 */
[-C--:B------:R-:W-:Y:S01]  /*1f50*/  FMUL R51, R58, R95.reuse ;  /* 0x0000005f3a337220 */ /* 0x080fe20000400000 */
[----:B------:R-:W-:Y:S01]  /*1f60*/  FMUL R32, R61, R95 ;  /* 0x0000005f3d207220 */ /* 0x000fe20000400000 */
[----:B------:R-:W-:Y:S01]  /*1f70*/  FMUL R83, R36, R91 ;  /* 0x0000005b24537220 */ /* 0x000fe20000400000 */
[-C--:B------:R-:W-:Y:S01]  /*1f80*/  FMUL R85, R48, R92.reuse ;  /* 0x0000005c30557220 */ /* 0x080fe20000400000 */
[----:B------:R-:W-:Y:S01]  /*1f90*/  FMUL R61, R70, R97 ;  /* 0x00000061463d7220 */ /* 0x000fe20000400000 */
[----:B------:R-:W-:Y:S01]  /*1fa0*/  FMUL R70, R103, R57 ;  /* 0x0000003967467220 */ /* 0x000fe20000400000 */
[C---:B------:R-:W-:Y:S01]  /*1fb0*/  FMUL R54, R46.reuse, R75 ;  /* 0x0000004b2e367220 */ /* 0x040fe20000400000 */
[----:B------:R-:W-:Y:S01]  /*1fc0*/  FMUL R58, R46, R77 ;  /* 0x0000004d2e3a7220 */ /* 0x000fe20000400000 */
[----:B0-----:R-:W-:Y:S01]  /*1fd0*/  FMUL R2, R39, R91 ;  /* 0x0000005b27027220 */ /* 0x001fe20000400000 */
[-C--:B------:R-:W-:Y:S01]  /*1fe0*/  FMUL R7, R52, R92.reuse ;  /* 0x0000005c34077220 */ /* 0x080fe20000400000 */
[-C--:B------:R-:W-:Y:S01]  /*1ff0*/  FMUL R6, R49, R92.reuse ;  /* 0x0000005c31067220 */ /* 0x080fe20000400000 */
[----:B------:R-:W-:Y:S01]  /*2000*/  FMUL R39, R45, R92 ;  /* 0x0000005c2d277220 */ /* 0x000fe20000400000 */
[----:B------:R-:W-:Y:S01]  /*2010*/  FMUL R49, R55, R95 ;  /* 0x0000005f37317220 */ /* 0x000fe20000400000 */
[----:B------:R-:W-:Y:S01]  /*2020*/  FMUL R52, R67, R93 ;  /* 0x0000005d43347220 */ /* 0x000fe20000400000 */
[-C--:B------:R-:W-:Y:S01]  /*2030*/  FMUL R5, R40, R91.reuse ;  /* 0x0000005b28057220 */ /* 0x080fe20000400000 */
[----:B------:R-:W-:Y:S01]  /*2040*/  FMUL R3, R42, R91 ;  /* 0x0000005b2a037220 */ /* 0x000fe20000400000 */
        /* <DEDUP_REMOVED lines=10> */
[C---:B------:R-:W-:Y:S01]  /*20f0*/  FMUL R49, R46.reuse, R49 ;  /* 0x000000312e317220 */ /* 0x040fe20000400000 */
[C---:B------:R-:W-:Y:S01]  /*2100*/  FMUL R51, R46.reuse, R63 ;  /* 0x0000003f2e337220 */ /* 0x040fe20000400000 */
[C---:B------:R-:W-:Y:S01]  /*2110*/  FMUL R55, R46.reuse, R55 ;  /* 0x000000372e377220 */ /* 0x040fe20000400000 */
[----:B------:R-:W-:Y:S01]  /*2120*/  FMUL R39, R46, R67 ;  /* 0x000000432e277220 */ /* 0x000fe20000400000 */
[C---:B------:R-:W-:Y:S01]  /*2130*/  FMUL R81, R44.reuse, R81 ;  /* 0x000000512c517220 */ /* 0x040fe20000400000 */
[C---:B------:R-:W-:Y:S01]  /*2140*/  FMUL R83, R44.reuse, R83 ;  /* 0x000000532c537220 */ /* 0x040fe20000400000 */
[C---:B------:R-:W-:Y:S01]  /*2150*/  FMUL R48, R44.reuse, R85 ;  /* 0x000000552c307220 */ /* 0x040fe20000400000 */
[C---:B------:R-:W-:Y:S01]  /*2160*/  FMUL R36, R44.reuse, R65 ;  /* 0x000000412c247220 */ /* 0x040fe20000400000 */
[C---:B------:R-:W-:Y:S01]  /*2170*/  FMUL R10, R44.reuse, R61 ;  /* 0x0000003d2c0a7220 */ /* 0x040fe20000400000 */
[----:B------:R-:W-:Y:S01]  /*2180*/  FMUL R46, R43, R26 ;  /* 0x0000001a2b2e7220 */ /* 0x000fe20000400000 */
[----:B------:R-:W-:Y:S01]  /*2190*/  FMUL R67, R79, R0 ;  /* 0x000000004f437220 */ /* 0x000fe20000400000 */
[----:B------:R-:W-:Y:S01]  /*21a0*/  FMUL R44, R44, R69 ;  /* 0x000000452c2c7220 */ /* 0x000fe20000400000 */
[----:B------:R-:W-:Y:S01]  /*21b0*/  FMUL R26, R43, R64 ;  /* 0x000000402b1a7220 */ /* 0x000fe20000400000 */
[C---:B------:R-:W-:Y:S01]  /*21c0*/  FMUL R69, R79.reuse, R2 ;  /* 0x000000024f457220 */ /* 0x040fe20000400000 */
[----:B------:R-:W-:Y:S01]  /*21d0*/  FMUL R75, R79, R28 ;  /* 0x0000001c4f4b7220 */ /* 0x000fe20000400000 */
[C---:B------:R-:W-:Y:S01]  /*21e0*/  FMUL R30, R9.reuse, R30 ;  /* 0x0000001e091e7220 */ /* 0x040fe20000400000 */
[C---:B------:R-:W-:Y:S01]  /*21f0*/  FMUL R38, R9.reuse, R38 ;  /* 0x0000002609267220 */ /* 0x040fe20000400000 */
[C---:B------:R-:W-:Y:S01]  /*2200*/  FMUL R64, R9.reuse, R6 ;  /* 0x0000000609407220 */ /* 0x040fe20000400000 */
[C---:B------:R-:W-:Y:S01]  /*2210*/  FMUL R60, R9.reuse, R60 ;  /* 0x0000003c093c7220 */ /* 0x040fe20000400000 */
[C---:B------:R-:W-:Y:S01]  /*2220*/  FMUL R66, R9.reuse, R66 ;  /* 0x0000004209427220 */ /* 0x040fe20000400000 */
[C---:B------:R-:W-:Y:S01]  /*2230*/  FMUL R78, R9.reuse, R78 ;  /* 0x0000004e094e7220 */ /* 0x040fe20000400000 */
[----:B------:R-:W-:Y:S01]  /*2240*/  FMUL R2, R9, R70 ;  /* 0x0000004609027220 */ /* 0x000fe20000400000 */
[C---:B------:R-:W-:Y:S01]  /*2250*/  FMUL R27, R56.reuse, R27 ;  /* 0x0000001b381b7220 */ /* 0x040fe20000400000 */
[C---:B------:R-:W-:Y:S01]  /*2260*/  FMUL R77, R56.reuse, R7 ;  /* 0x00000007384d7220 */ /* 0x040fe20000400000 */
[----:B------:R-:W-:Y:S01]  /*2270*/  FMUL R4, R37, R91 ;  /* 0x0000005b25047220 */ /* 0x000fe20000400000 */
[----:B------:R-:W-:Y:S01]  /*2280*/  FMUL R9, R56, R5 ;  /* 0x0000000538097220 */ /* 0x000fe20000400000 */
[----:B------:R-:W-:Y:S01]  /*2290*/  FMUL R7, R50, R33 ;  /* 0x0000002132077220 */ /* 0x000fe20000400000 */
[----:B------:R-:W-:Y:S01]  /*22a0*/  FMUL R28, R8, R29 ;  /* 0x0000001d081c7220 */ /* 0x000fe20000400000 */
[----:B------:R-:W-:-:S02]  /*22b0*/  F2FP.PACK_AB R5, R67, R46 ;  /* 0x0000002e4305723e */ /* 0x000fc400000000ff */
[----:B------:R-:W-:Y:S01]  /*22c0*/  IADD3 R46, P1, R12, c[0x0][0x168], RZ ;  /* 0x00005a000c2e7a10 */ /* 0x000fe20007f3e0ff */
[----:B------:R-:W-:Y:S01]  /*22d0*/  FMUL R62, R43, R4 ;  /* 0x000000042b3e7220 */ /* 0x000fe20000400000 */
[C---:B------:R-:W-:Y:S01]  /*22e0*/  FMUL R61, R79.reuse, R32 ;  /* 0x000000204f3d7220 */ /* 0x040fe20000400000 */
[C---:B------:R-:W-:Y:S01]  /*22f0*/  FMUL R65, R79.reuse, R52 ;  /* 0x000000344f417220 */ /* 0x040fe20000400000 */
[C---:B------:R-:W-:Y:S01]  /*2300*/  FMUL R63, R79.reuse, R72 ;  /* 0x000000484f3f7220 */ /* 0x040fe20000400000 */
[----:B------:R-:W-:Y:S01]  /*2310*/  FMUL R0, R79, R68 ;  /* 0x000000444f007220 */ /* 0x000fe20000400000 */
[----:B------:R-:W-:Y:S01]  /*2320*/  F2FP.PACK_AB R6, R27, R30 ;  /* 0x0000001e1b06723e */ /* 0x000fe200000000ff */
[----:B------:R-:W-:Y:S01]  /*2330*/  FMUL R34, R43, R34 ;  /* 0x000000222b227220 */ /* 0x000fe20000400000 */
[C---:B------:R-:W-:Y:S01]  /*2340*/  FMUL R79, R56.reuse, R35 ;  /* 0x00000023384f7220 */ /* 0x040fe20000400000 */
[----:B------:R-:W-:Y:S01]  /*2350*/  FMUL R85, R56, R47 ;  /* 0x0000002f38557220 */ /* 0x000fe20000400000 */
[----:B------:R-:W-:Y:S01]  /*2360*/  F2FP.PACK_AB R4, R54, R81 ;  /* 0x000000513604723e */ /* 0x000fe200000000ff */
[----:B------:R-:W-:Y:S01]  /*2370*/  FMUL R41, R50, R41 ;  /* 0x0000002932297220 */ /* 0x000fe20000400000 */
[----:B------:R-:W-:Y:S01]  /*2380*/  F2FP.PACK_AB R7, R28, R7 ;  /* 0x000000071c07723e */ /* 0x000fe200000000ff */
[----:B------:R-:W-:Y:S01]  /*2390*/  FMUL R12, R8, R3 ;  /* 0x00000003080c7220 */ /* 0x000fe20000400000 */
[----:B------:R-:W-:Y:S01]  /*23a0*/  F2FP.PACK_AB R30, R9, R38 ;  /* 0x00000026091e723e */ /* 0x000fe200000000ff */
[----:B------:R-:W-:Y:S01]  /*23b0*/  FMUL R35, R50, R53 ;  /* 0x0000003532237220 */ /* 0x000fe20000400000 */
[----:B------:R-:W-:Y:S01]  /*23c0*/  FMUL R38, R8, R31 ;  /* 0x0000001f08267220 */ /* 0x000fe20000400000 */
[----:B------:R-:W-:-:S02]  /*23d0*/  IADD3.X R47, R13, c[0x0][0x16c], RZ, P1, !PT ;  /* 0x00005b000d2f7a10 */ /* 0x000fc40000ffe4ff */
[----:B------:R-:W-:Y:S01]  /*23e0*/  IADD3 R52, P1, R14, c[0x0][0x168], RZ ;  /* 0x00005a000e347a10 */ /* 0x000fe20007f3e0ff */
[----:B------:R0:W-:Y:S01]  /*23f0*/  @P6 STG.E.128 [R24.64], R4 ;  /* 0x0000000418006986 */ /* 0x0001e2000c101d04 */
[----:B------:R-:W-:Y:S01]  /*2400*/  F2FP.PACK_AB R28, R58, R83 ;  /* 0x000000533a1c723e */ /* 0x000fe200000000ff */
[-C--:B------:R-:W-:Y:S01]  /*2410*/  FMUL R59, R80, R97.reuse ;  /* 0x00000061503b7220 */ /* 0x080fe20000400000 */
[----:B------:R-:W-:Y:S01]  /*2420*/  F2FP.PACK_AB R29, R69, R62 ;  /* 0x0000003e451d723e */ /* 0x000fe200000000ff */
[----:B------:R-:W-:Y:S01]  /*2430*/  FMUL R37, R86, R97 ;  /* 0x0000006156257220 */ /* 0x000fe20000400000 */
[----:B------:R-:W-:Y:S02]  /*2440*/  F2FP.PACK_AB R33, R75, R34 ;  /* 0x000000224b21723e */ /* 0x000fe400000000ff */
[----:B------:R-:W-:Y:S01]  /*2450*/  F2FP.PACK_AB R31, R12, R41 ;  /* 0x000000290c1f723e */ /* 0x000fe200000000ff */
[----:B------:R-:W-:Y:S01]  /*2460*/  FMUL R97, R84, R97 ;  /* 0x0000006154617220 */ /* 0x000fe20000400000 */
[----:B------:R-:W-:-:S02]  /*2470*/  ISETP.NE.AND P6, PT, R74, RZ, PT ;  /* 0x000000ff4a00720c */ /* 0x000fc40003fc5270 */
[----:B------:R-:W-:Y:S02]  /*2480*/  F2FP.PACK_AB R32, R71, R48 ;  /* 0x000000304720723e */ /* 0x000fe400000000ff */
[----:B------:R-:W-:Y:S02]  /*2490*/  F2FP.PACK_AB R34, R77, R64 ;  /* 0x000000404d22723e */ /* 0x000fe400000000ff */
[----:B------:R-:W-:Y:S02]  /*24a0*/  F2FP.PACK_AB R35, R38, R35 ;  /* 0x000000232623723e */ /* 0x000fe400000000ff */
[----:B------:R-:W-:Y:S01]  /*24b0*/  IADD3.X R53, R15, c[0x0][0x16c], RZ, P1, !PT ;  /* 0x00005b000f357a10 */ /* 0x000fe20000ffe4ff */
[-C--:B------:R-:W-:Y:S01]  /*24c0*/  FMUL R45, R102, R57.reuse ;  /* 0x00000039662d7220 */ /* 0x080fe20000400000 */
[----:B------:R-:W-:Y:S01]  /*24d0*/  FMUL R57, R104, R57 ;  /* 0x0000003968397220 */ /* 0x000fe20000400000 */
[C---:B------:R-:W-:Y:S01]  /*24e0*/  FMUL R42, R43.reuse, R42 ;  /* 0x0000002a2b2a7220 */ /* 0x040fe20000400000 */
[----:B------:R-:W-:Y:S01]  /*24f0*/  FMUL R95, R50, R95 ;  /* 0x0000005f325f7220 */ /* 0x000fe20000400000 */
[----:B0-----:R-:W-:Y:S01]  /*2500*/  FMUL R24, R8, R23 ;  /* 0x0000001708187220 */ /* 0x001fe20000400000 */
[----:B------:R-:W-:Y:S01]  /*2510*/  FMUL R40, R43, R40 ;  /* 0x000000282b287220 */ /* 0x000fe20000400000 */
[----:B------:R-:W-:Y:S01]  /*2520*/  FMUL R93, R50, R93 ;  /* 0x0000005d325d7220 */ /* 0x000fe20000400000 */
[----:B------:R-:W-:Y:S01]  /*2530*/  FMUL R38, R8, R11 ;  /* 0x0000000b08267220 */ /* 0x000fe20000400000 */
[----:B------:R0:W-:Y:S01]  /*2540*/  @P2 STG.E.128 [R46.64], R28 ;  /* 0x0000001c2e002986 */ /* 0x0001e2000c101d04 */
[----:B------:R-:W-:Y:S01]  /*2550*/  IADD3 R16, P1, R16, c[0x0][0x168], RZ ;  /* 0x00005a0010107a10 */ /* 0x000fe20007f3e0ff */
[----:B------:R-:W-:Y:S01]  /*2560*/  FMUL R59, R56, R59 ;  /* 0x0000003b383b7220 */ /* 0x000fe20000400000 */
[----:B------:R-:W-:Y:S01]  /*2570*/  FMUL R97, R50, R97 ;  /* 0x0000006132617220 */ /* 0x000fe20000400000 */
[----:B------:R-:W-:Y:S01]  /*2580*/  FMUL R48, R8, R37 ;  /* 0x0000002508307220 */ /* 0x000fe20000400000 */
[----:B------:R1:W-:Y:S01]  /*2590*/  @P3 STG.E.128 [R52.64], R32 ;  /* 0x0000002034003986 */ /* 0x0003e2000c101d04 */
[----:B------:R-:W-:Y:S01]  /*25a0*/  IADD3 R18, P2, R18, c[0x0][0x168], RZ ;  /* 0x00005a0012127a10 */ /* 0x000fe20007f5e0ff */
[----:B------:R-:W-:Y:S01]  /*25b0*/  FMUL R57, R50, R57 ;  /* 0x0000003932397220 */ /* 0x000fe20000400000 */
[----:B------:R-:W-:Y:S01]  /*25c0*/  IADD3 R20, P3, R20, c[0x0][0x168], RZ ;  /* 0x00005a0014147a10 */ /* 0x000fe20007f7e0ff */
[----:B------:R-:W-:Y:S01]  /*25d0*/  FMUL R50, R8, R45 ;  /* 0x0000002d08327220 */ /* 0x000fe20000400000 */
[----:B------:R-:W-:-:S02]  /*25e0*/  F2FP.PACK_AB R4, R49, R22 ;  /* 0x000000163104723e */ /* 0x000fc400000000ff */
[----:B------:R-:W-:Y:S02]  /*25f0*/  F2FP.PACK_AB R12, R55, R10 ;  /* 0x0000000a370c723e */ /* 0x000fe400000000ff */
[----:B------:R-:W-:Y:S02]  /*2600*/  F2FP.PACK_AB R5, R61, R42 ;  /* 0x0000002a3d05723e */ /* 0x000fe400000000ff */
[----:B------:R-:W-:Y:S02]  /*2610*/  F2FP.PACK_AB R6, R79, R60 ;  /* 0x0000003c4f06723e */ /* 0x000fe400000000ff */
[----:B------:R-:W-:Y:S02]  /*2620*/  F2FP.PACK_AB R7, R24, R95 ;  /* 0x0000005f1807723e */ /* 0x000fe400000000ff */
[----:B------:R-:W-:Y:S02]  /*2630*/  IADD3.X R17, R17, c[0x0][0x16c], RZ, P1, !PT ;  /* 0x00005b0011117a10 */ /* 0x000fe40000ffe4ff */
[----:B------:R-:W-:-:S02]  /*2640*/  F2FP.PACK_AB R8, R51, R36 ;  /* 0x000000243308723e */ /* 0x000fc400000000ff */
[----:B------:R-:W-:Y:S02]  /*2650*/  F2FP.PACK_AB R9, R65, R40 ;  /* 0x000000284109723e */ /* 0x000fe400000000ff */
[----:B------:R-:W-:Y:S02]  /*2660*/  F2FP.PACK_AB R10, R85, R66 ;  /* 0x00000042550a723e */ /* 0x000fe400000000ff */
[----:B------:R-:W-:Y:S02]  /*2670*/  F2FP.PACK_AB R11, R38, R93 ;  /* 0x0000005d260b723e */ /* 0x000fe400000000ff */
[----:B------:R-:W-:Y:S02]  /*2680*/  IADD3.X R19, R19, c[0x0][0x16c], RZ, P2, !PT ;  /* 0x00005b0013137a10 */ /* 0x000fe400017fe4ff */
[----:B------:R-:W-:Y:S02]  /*2690*/  F2FP.PACK_AB R13, R63, R26 ;  /* 0x0000001a3f0d723e */ /* 0x000fe400000000ff */
[----:B------:R-:W-:-:S02]  /*26a0*/  F2FP.PACK_AB R14, R59, R78 ;  /* 0x0000004e3b0e723e */ /* 0x000fc400000000ff */
[----:B------:R-:W-:Y:S02]  /*26b0*/  F2FP.PACK_AB R15, R48, R97 ;  /* 0x00000061300f723e */ /* 0x000fe400000000ff */
[----:B------:R-:W-:Y:S01]  /*26c0*/  IADD3.X R21, R21, c[0x0][0x16c], RZ, P3, !PT ;  /* 0x00005b0015157a10 */ /* 0x000fe20001ffe4ff */
[----:B------:R-:W-:Y:S01]  /*26d0*/  FMUL R43, R43, R100 ;  /* 0x000000642b2b7220 */ /* 0x000fe20000400000 */
[----:B------:R-:W-:Y:S01]  /*26e0*/  FMUL R101, R56, R101 ;  /* 0x0000006538657220 */ /* 0x000fe20000400000 */
[----:B------:R1:W-:Y:S01]  /*26f0*/  @P6 STG.E.128 [R16.64], R4 ;  /* 0x0000000410006986 */ /* 0x0003e2000c101d04 */
[----:B------:R-:W-:-:S03]  /*2700*/  IADD3 R22, P1, R73, c[0x0][0x168], RZ ;  /* 0x00005a0049167a10 */ /* 0x000fc60007f3e0ff */
[----:B------:R1:W-:Y:S01]  /*2710*/  @P4 STG.E.128 [R18.64], R8 ;  /* 0x0000000812004986 */ /* 0x0003e2000c101d04 */
[----:B------:R-:W-:-:S03]  /*2720*/  F2FP.PACK_AB R44, R39, R44 ;  /* 0x0000002c272c723e */ /* 0x000fc600000000ff */
[----:B------:R1:W-:Y:S01]  /*2730*/  @P5 STG.E.128 [R20.64], R12 ;  /* 0x0000000c14005986 */ /* 0x0003e2000c101d04 */
[----:B------:R-:W-:Y:S02]  /*2740*/  F2FP.PACK_AB R45, R0, R43 ;  /* 0x0000002b002d723e */ /* 0x000fe400000000ff */
[----:B0-----:R-:W-:Y:S02]  /*2750*/  F2FP.PACK_AB R46, R101, R2 ;  /* 0x00000002652e723e */ /* 0x001fe400000000ff */
[----:B------:R-:W-:Y:S02]  /*2760*/  F2FP.PACK_AB R47, R50, R57 ;  /* 0x00000039322f723e */ /* 0x000fe400000000ff */
[----:B------:R-:W-:Y:S01]  /*2770*/  IADD3.X R23, R94, c[0x0][0x16c], RZ, P1, !PT ;  /* 0x00005b005e177a10 */ /* 0x000fe20000ffe4ff */
[----:B------:R-:W-:Y:S06]  /*2780*/  @!P0 EXIT ;  /* 0x000000000000894d */ /* 0x000fec0003800000 */
[----:B------:R-:W-:Y:S01]  /*2790*/  STG.E.128 [R22.64], R44 ;  /* 0x0000002c16007986 */ /* 0x000fe2000c101d04 */
[----:B------:R-:W-:Y:S05]  /*27a0*/  EXIT ;  /* 0x000000000000794d */ /* 0x000fea0003800000 */
.L_x_0:
[----:B------:R-:W-:-:S00]  /*27b0*/  BRA `(.L_x_0) ;  /* 0xfffffff000007947 */ /* 0x000fc0000383ffff */
[----:B------:R-:W-:-:S00]  /*27c0*/  NOP ;  /* 0x0000000000007918 */ /* 0x000fc00000000000 */
        /* <DEDUP_REMOVED lines=11> */
.L_x_1:


//--------------------- .nv.global.init           --------------------------
	.section	.nv.global.init,"aw",@progbits
.nv.global.init:
	.type		_$_str,@object
	.size		_$_str,(_$_str_$_2 - _$_str)
_$_str:
        /*0000*/ 	.byte	0x5f, 0x5f, 0x43, 0x55, 0x44, 0x41, 0x5f, 0x46, 0x54, 0x5a, 0x00
	.type		_$_str_$_2,@object
	.size		_$_str_$_2,(.L_1 - _$_str_$_2)
_$_str_$_2:
        /*000b*/ 	.byte	0x5f, 0x5f, 0x43, 0x55, 0x44, 0x41, 0x5f, 0x50, 0x52, 0x45, 0x43, 0x5f, 0x53, 0x51, 0x52, 0x54
        /*001b*/ 	.byte	0x00
.L_1:


//--------------------- .nv.shared.layer_norm_fwd_kernel --------------------------
	.section	.nv.shared.layer_norm_fwd_kernel,"aw",@nobits
	.align	16
